	.target	sm_100a

	.elftype	@"ET_EXEC"


//--------------------- .note.nv.tkinfo           --------------------------
	.section	.note.nv.tkinfo,"",@"SHT_NOTE"
	.sectionflags	@"SHF_NOTE_NV_TKINFO"
	.tkinfo
        /*0018*/ 	.word	0x00000002
        /*0030*/ 	.string	""
        /*0030*/ 	.string	"ptxas"
        /*0030*/ 	.string	"Cuda compilation tools, release 13.0, V13.0.88"
        /*0030*/ 	.string	"Build cuda_13.0.r13.0/compiler.36424714_0"
        /*0030*/ 	.string	"-arch sm_100a -m 64 "



//--------------------- .note.nv.cuinfo           --------------------------
	.section	.note.nv.cuinfo,"",@"SHT_NOTE"
	.sectionflags	@"SHF_NOTE_NV_CUINFO"
        /*0018*/ 	.short	0x0002
        /*001a*/ 	.short	0x0064
        /*001c*/ 	.short	0x0082
	.zero		2


//--------------------- .nv.info                  --------------------------
	.section	.nv.info,"",@"SHT_CUDA_INFO"
	.align	4


	//----- nvinfo : EIATTR_REGCOUNT
	.align		4
        /*0000*/ 	.byte	0x04, 0x2f
        /*0002*/ 	.short	(.L_19 - .L_18)
	.align		4
.L_18:
        /*0004*/ 	.word	index@(_ZN7cutlass13device_kernelINS_4gemm6kernel13GemmUniversalIN4cute5tupleIJiiiiEEENS1_10collective13CollectiveMmaINS1_41MainloopSm100TmaUmmaWarpSpecializedSparseILi4ELi2ELi1ENS5_IJNS4_1CILi1EEENSA_ILi2EEESB_EEEEENS5_IJNSA_ILi128EEENSA_ILi256EEENSA_ILi64EEEEEENS_6half_tENS5_IJNS4_6LayoutINS5_IJiNS5_IJSC_iEEEiEEENS5_IJlNS5_IJSB_SC_EEElEEEEENSK_INS5_IJNS5_IJNS5_IJNSA_ILi8EEESC_SQ_EEEiEEENS5_IJNS5_IJNSA_ILi16EEESC_NSA_ILi4EEEEEEiEEEiEEENS5_IJNS5_IJNS5_IJSF_ST_NSA_ILi2048EEEEEENSA_ILi16384EEEEEENS5_IJNS5_IJSB_NSA_ILi1024EEENSA_ILi32EEEEEElEEElEEEEEEEESJ_NS5_IJlSB_lEEENS4_8TiledMMAINS4_8MMA_AtomIJNS4_27SM100_MMA_F16BF16_SS_SPARSEISJ_SJ_fLi128ELi256ELNS4_4UMMA5MajorE0ELS1E_0ELNS1D_7ScaleInE0ELS1F_0EEEEEENSK_INS5_IJSB_SB_SB_EEENS5_IJNSA_ILi0EEES1J_S1J_EEEEENS5_IJNS4_10UnderscoreES1M_S1M_EEEEENS4_23SM90_TMA_LOAD_MULTICASTENS4_14ComposedLayoutINS4_7SwizzleILi2ELi4ELi3EEENS4_25smem_sparse_ptr_flag_bitsILi2ELi16EEENSK_INS5_IJNS5_IJSB_SQ_EEENS5_IJSC_S13_EEEEEENS5_IJNS5_IJS1J_SH_EEESN_EEEEEEEvNS4_8identityENS4_13SM90_TMA_LOADENS1Q_INS1R_ILi3ELi4ELi3EEENS4_18smem_ptr_flag_bitsILi16EEENSK_INS5_IJSQ_SH_EEENS5_IJSH_SB_EEEEEEEvS22_EENS_8epilogue10collective18CollectiveEpilogueINS2C_23Sm100TmaWarpSpecializedILi3ELi2ELi32ELb1ELb0EEEJSI_NS5_IJNSK_ISF_SB_EENSK_IS13_SB_EEEEEfNS5_IJSB_llEEEfS2K_NS2C_6fusion15FusionCallbacksIS2G_NS2L_17LinearCombinationIffffLNS_15FloatRoundStyleE2EEESI_S2J_JEEENS4_5SM1004TMEM4LOAD26SM100_TMEM_LOAD_32dp32b32xES23_NS1Q_INS1R_ILi2ELi5ELi2EEENS25_ILi32EEENSK_INS5_IJS13_SU_EEENS5_IJSB_S13_EEEEEEENS4_39AutoVectorizingCopyWithAssumedAlignmentILi128EEENS4_14SM90_TMA_STOREES30_S32_S32_EEEvvEEEEvNT_6ParamsE)
        /*0008*/ 	.word	0x0000006f


	//----- nvinfo : EIATTR_FRAME_SIZE
	.align		4
.L_19:
        /*000c*/ 	.byte	0x04, 0x11
        /*000e*/ 	.short	(.L_21 - .L_20)
	.align		4
.L_20:
        /*0010*/ 	.word	index@($__internal_2_$__cuda_sm10x_tcgen05_guardrail_trap_unallocated_columns_being_dealloced)
        /*0014*/ 	.word	0x00000000


	//----- nvinfo : EIATTR_FRAME_SIZE
	.align		4
.L_21:
        /*0018*/ 	.byte	0x04, 0x11
        /*001a*/ 	.short	(.L_23 - .L_22)
	.align		4
.L_22:
        /*001c*/ 	.word	index@($__internal_1_$__cuda_sm10x_tcgen05_guardrail_trap_phase_invalid_during_alloc)
        /*0020*/ 	.word	0x00000000


	//----- nvinfo : EIATTR_FRAME_SIZE
	.align		4
.L_23:
        /*0024*/ 	.byte	0x04, 0x11
        /*0026*/ 	.short	(.L_25 - .L_24)
	.align		4
.L_24:
        /*0028*/ 	.word	index@($__internal_0_$__cuda_sm10x_tcgen05_guardrail_trap_col_being_dealloced_not_returned_by_alloc)
        /*002c*/ 	.word	0x00000000


	//----- nvinfo : EIATTR_FRAME_SIZE
	.align		4
.L_25:
        /*0030*/ 	.byte	0x04, 0x11
        /*0032*/ 	.short	(.L_27 - .L_26)
	.align		4
.L_26:
        /*0034*/ 	.word	index@(_ZN7cutlass13device_kernelINS_4gemm6kernel13GemmUniversalIN4cute5tupleIJiiiiEEENS1_10collective13CollectiveMmaINS1_41MainloopSm100TmaUmmaWarpSpecializedSparseILi4ELi2ELi1ENS5_IJNS4_1CILi1EEENSA_ILi2EEESB_EEEEENS5_IJNSA_ILi128EEENSA_ILi256EEENSA_ILi64EEEEEENS_6half_tENS5_IJNS4_6LayoutINS5_IJiNS5_IJSC_iEEEiEEENS5_IJlNS5_IJSB_SC_EEElEEEEENSK_INS5_IJNS5_IJNS5_IJNSA_ILi8EEESC_SQ_EEEiEEENS5_IJNS5_IJNSA_ILi16EEESC_NSA_ILi4EEEEEEiEEEiEEENS5_IJNS5_IJNS5_IJSF_ST_NSA_ILi2048EEEEEENSA_ILi16384EEEEEENS5_IJNS5_IJSB_NSA_ILi1024EEENSA_ILi32EEEEEElEEElEEEEEEEESJ_NS5_IJlSB_lEEENS4_8TiledMMAINS4_8MMA_AtomIJNS4_27SM100_MMA_F16BF16_SS_SPARSEISJ_SJ_fLi128ELi256ELNS4_4UMMA5MajorE0ELS1E_0ELNS1D_7ScaleInE0ELS1F_0EEEEEENSK_INS5_IJSB_SB_SB_EEENS5_IJNSA_ILi0EEES1J_S1J_EEEEENS5_IJNS4_10UnderscoreES1M_S1M_EEEEENS4_23SM90_TMA_LOAD_MULTICASTENS4_14ComposedLayoutINS4_7SwizzleILi2ELi4ELi3EEENS4_25smem_sparse_ptr_flag_bitsILi2ELi16EEENSK_INS5_IJNS5_IJSB_SQ_EEENS5_IJSC_S13_EEEEEENS5_IJNS5_IJS1J_SH_EEESN_EEEEEEEvNS4_8identityENS4_13SM90_TMA_LOADENS1Q_INS1R_ILi3ELi4ELi3EEENS4_18smem_ptr_flag_bitsILi16EEENSK_INS5_IJSQ_SH_EEENS5_IJSH_SB_EEEEEEEvS22_EENS_8epilogue10collective18CollectiveEpilogueINS2C_23Sm100TmaWarpSpecializedILi3ELi2ELi32ELb1ELb0EEEJSI_NS5_IJNSK_ISF_SB_EENSK_IS13_SB_EEEEEfNS5_IJSB_llEEEfS2K_NS2C_6fusion15FusionCallbacksIS2G_NS2L_17LinearCombinationIffffLNS_15FloatRoundStyleE2EEESI_S2J_JEEENS4_5SM1004TMEM4LOAD26SM100_TMEM_LOAD_32dp32b32xES23_NS1Q_INS1R_ILi2ELi5ELi2EEENS25_ILi32EEENSK_INS5_IJS13_SU_EEENS5_IJSB_S13_EEEEEEENS4_39AutoVectorizingCopyWithAssumedAlignmentILi128EEENS4_14SM90_TMA_STOREES30_S32_S32_EEEvvEEEEvNT_6ParamsE)
        /*0038*/ 	.word	0x00000000


	//----- nvinfo : EIATTR_MIN_STACK_SIZE
	.align		4
.L_27:
        /*003c*/ 	.byte	0x04, 0x12
        /*003e*/ 	.short	(.L_29 - .L_28)
	.align		4
.L_28:
        /*0040*/ 	.word	index@(_ZN7cutlass13device_kernelINS_4gemm6kernel13GemmUniversalIN4cute5tupleIJiiiiEEENS1_10collective13CollectiveMmaINS1_41MainloopSm100TmaUmmaWarpSpecializedSparseILi4ELi2ELi1ENS5_IJNS4_1CILi1EEENSA_ILi2EEESB_EEEEENS5_IJNSA_ILi128EEENSA_ILi256EEENSA_ILi64EEEEEENS_6half_tENS5_IJNS4_6LayoutINS5_IJiNS5_IJSC_iEEEiEEENS5_IJlNS5_IJSB_SC_EEElEEEEENSK_INS5_IJNS5_IJNS5_IJNSA_ILi8EEESC_SQ_EEEiEEENS5_IJNS5_IJNSA_ILi16EEESC_NSA_ILi4EEEEEEiEEEiEEENS5_IJNS5_IJNS5_IJSF_ST_NSA_ILi2048EEEEEENSA_ILi16384EEEEEENS5_IJNS5_IJSB_NSA_ILi1024EEENSA_ILi32EEEEEElEEElEEEEEEEESJ_NS5_IJlSB_lEEENS4_8TiledMMAINS4_8MMA_AtomIJNS4_27SM100_MMA_F16BF16_SS_SPARSEISJ_SJ_fLi128ELi256ELNS4_4UMMA5MajorE0ELS1E_0ELNS1D_7ScaleInE0ELS1F_0EEEEEENSK_INS5_IJSB_SB_SB_EEENS5_IJNSA_ILi0EEES1J_S1J_EEEEENS5_IJNS4_10UnderscoreES1M_S1M_EEEEENS4_23SM90_TMA_LOAD_MULTICASTENS4_14ComposedLayoutINS4_7SwizzleILi2ELi4ELi3EEENS4_25smem_sparse_ptr_flag_bitsILi2ELi16EEENSK_INS5_IJNS5_IJSB_SQ_EEENS5_IJSC_S13_EEEEEENS5_IJNS5_IJS1J_SH_EEESN_EEEEEEEvNS4_8identityENS4_13SM90_TMA_LOADENS1Q_INS1R_ILi3ELi4ELi3EEENS4_18smem_ptr_flag_bitsILi16EEENSK_INS5_IJSQ_SH_EEENS5_IJSH_SB_EEEEEEEvS22_EENS_8epilogue10collective18CollectiveEpilogueINS2C_23Sm100TmaWarpSpecializedILi3ELi2ELi32ELb1ELb0EEEJSI_NS5_IJNSK_ISF_SB_EENSK_IS13_SB_EEEEEfNS5_IJSB_llEEEfS2K_NS2C_6fusion15FusionCallbacksIS2G_NS2L_17LinearCombinationIffffLNS_15FloatRoundStyleE2EEESI_S2J_JEEENS4_5SM1004TMEM4LOAD26SM100_TMEM_LOAD_32dp32b32xES23_NS1Q_INS1R_ILi2ELi5ELi2EEENS25_ILi32EEENSK_INS5_IJS13_SU_EEENS5_IJSB_S13_EEEEEEENS4_39AutoVectorizingCopyWithAssumedAlignmentILi128EEENS4_14SM90_TMA_STOREES30_S32_S32_EEEvvEEEEvNT_6ParamsE)
        /*0044*/ 	.word	0x00000000
.L_29:


//--------------------- .nv.compat                --------------------------
	.section	.nv.compat,"",@"SHT_CUDA_COMPAT_INFO"
	.align	4
        /*0000*/ 	.byte	0x02, 0x09, 0x01, 0x00, 0x02, 0x02, 0x02, 0x00, 0x02, 0x05, 0x05, 0x00, 0x03, 0x07, 0x01, 0x01
        /*0010*/ 	.byte	0x02, 0x03, 0x01, 0x00, 0x02, 0x06, 0x01, 0x00, 0x04, 0x0b, 0x08, 0x00, 0x09, 0x00, 0x00, 0x00
        /*0020*/ 	.byte	0x00, 0x00, 0x00, 0x00


//--------------------- .nv.info._ZN7cutlass13device_kernelINS_4gemm6kernel13GemmUniversalIN4cute5tupleIJiiiiEEENS1_10collective13CollectiveMmaINS1_41MainloopSm100TmaUmmaWarpSpecializedSparseILi4ELi2ELi1ENS5_IJNS4_1CILi1EEENSA_ILi2EEESB_EEEEENS5_IJNSA_ILi128EEENSA_ILi256EEENSA_ILi64EEEEEENS_6half_tENS5_IJNS4_6LayoutINS5_IJiNS5_IJSC_iEEEiEEENS5_IJlNS5_IJSB_SC_EEElEEEEENSK_INS5_IJNS5_IJNS5_IJNSA_ILi8EEESC_SQ_EEEiEEENS5_IJNS5_IJNSA_ILi16EEESC_NSA_ILi4EEEEEEiEEEiEEENS5_IJNS5_IJNS5_IJSF_ST_NSA_ILi2048EEEEEENSA_ILi16384EEEEEENS5_IJNS5_IJSB_NSA_ILi1024EEENSA_ILi32EEEEEElEEElEEEEEEEESJ_NS5_IJlSB_lEEENS4_8TiledMMAINS4_8MMA_AtomIJNS4_27SM100_MMA_F16BF16_SS_SPARSEISJ_SJ_fLi128ELi256ELNS4_4UMMA5MajorE0ELS1E_0ELNS1D_7ScaleInE0ELS1F_0EEEEEENSK_INS5_IJSB_SB_SB_EEENS5_IJNSA_ILi0EEES1J_S1J_EEEEENS5_IJNS4_10UnderscoreES1M_S1M_EEEEENS4_23SM90_TMA_LOAD_MULTICASTENS4_14ComposedLayoutINS4_7SwizzleILi2ELi4ELi3EEENS4_25smem_sparse_ptr_flag_bitsILi2ELi16EEENSK_INS5_IJNS5_IJSB_SQ_EEENS5_IJSC_S13_EEEEEENS5_IJNS5_IJS1J_SH_EEESN_EEEEEEEvNS4_8identityENS4_13SM90_TMA_LOADENS1Q_INS1R_ILi3ELi4ELi3EEENS4_18smem_ptr_flag_bitsILi16EEENSK_INS5_IJSQ_SH_EEENS5_IJSH_SB_EEEEEEEvS22_EENS_8epilogue10collective18CollectiveEpilogueINS2C_23Sm100TmaWarpSpecializedILi3ELi2ELi32ELb1ELb0EEEJSI_NS5_IJNSK_ISF_SB_EENSK_IS13_SB_EEEEEfNS5_IJSB_llEEEfS2K_NS2C_6fusion15FusionCallbacksIS2G_NS2L_17LinearCombinationIffffLNS_15FloatRoundStyleE2EEESI_S2J_JEEENS4_5SM1004TMEM4LOAD26SM100_TMEM_LOAD_32dp32b32xES23_NS1Q_INS1R_ILi2ELi5ELi2EEENS25_ILi32EEENSK_INS5_IJS13_SU_EEENS5_IJSB_S13_EEEEEEENS4_39AutoVectorizingCopyWithAssumedAlignmentILi128EEENS4_14SM90_TMA_STOREES30_S32_S32_EEEvvEEEEvNT_6ParamsE --------------------------
	.section	.nv.info._ZN7cutlass13device_kernelINS_4gemm6kernel13GemmUniversalIN4cute5tupleIJiiiiEEENS1_10collective13CollectiveMmaINS1_41MainloopSm100TmaUmmaWarpSpecializedSparseILi4ELi2ELi1ENS5_IJNS4_1CILi1EEENSA_ILi2EEESB_EEEEENS5_IJNSA_ILi128EEENSA_ILi256EEENSA_ILi64EEEEEENS_6half_tENS5_IJNS4_6LayoutINS5_IJiNS5_IJSC_iEEEiEEENS5_IJlNS5_IJSB_SC_EEElEEEEENSK_INS5_IJNS5_IJNS5_IJNSA_ILi8EEESC_SQ_EEEiEEENS5_IJNS5_IJNSA_ILi16EEESC_NSA_ILi4EEEEEEiEEEiEEENS5_IJNS5_IJNS5_IJSF_ST_NSA_ILi2048EEEEEENSA_ILi16384EEEEEENS5_IJNS5_IJSB_NSA_ILi1024EEENSA_ILi32EEEEEElEEElEEEEEEEESJ_NS5_IJlSB_lEEENS4_8TiledMMAINS4_8MMA_AtomIJNS4_27SM100_MMA_F16BF16_SS_SPARSEISJ_SJ_fLi128ELi256ELNS4_4UMMA5MajorE0ELS1E_0ELNS1D_7ScaleInE0ELS1F_0EEEEEENSK_INS5_IJSB_SB_SB_EEENS5_IJNSA_ILi0EEES1J_S1J_EEEEENS5_IJNS4_10UnderscoreES1M_S1M_EEEEENS4_23SM90_TMA_LOAD_MULTICASTENS4_14ComposedLayoutINS4_7SwizzleILi2ELi4ELi3EEENS4_25smem_sparse_ptr_flag_bitsILi2ELi16EEENSK_INS5_IJNS5_IJSB_SQ_EEENS5_IJSC_S13_EEEEEENS5_IJNS5_IJS1J_SH_EEESN_EEEEEEEvNS4_8identityENS4_13SM90_TMA_LOADENS1Q_INS1R_ILi3ELi4ELi3EEENS4_18smem_ptr_flag_bitsILi16EEENSK_INS5_IJSQ_SH_EEENS5_IJSH_SB_EEEEEEEvS22_EENS_8epilogue10collective18CollectiveEpilogueINS2C_23Sm100TmaWarpSpecializedILi3ELi2ELi32ELb1ELb0EEEJSI_NS5_IJNSK_ISF_SB_EENSK_IS13_SB_EEEEEfNS5_IJSB_llEEEfS2K_NS2C_6fusion15FusionCallbacksIS2G_NS2L_17LinearCombinationIffffLNS_15FloatRoundStyleE2EEESI_S2J_JEEENS4_5SM1004TMEM4LOAD26SM100_TMEM_LOAD_32dp32b32xES23_NS1Q_INS1R_ILi2ELi5ELi2EEENS25_ILi32EEENSK_INS5_IJS13_SU_EEENS5_IJSB_S13_EEEEEEENS4_39AutoVectorizingCopyWithAssumedAlignmentILi128EEENS4_14SM90_TMA_STOREES30_S32_S32_EEEvvEEEEvNT_6ParamsE,"",@"SHT_CUDA_INFO"
	.sectionflags	@""
	.align	4


	//----- nvinfo : EIATTR_CUDA_API_VERSION
	.align		4
        /*0000*/ 	.byte	0x04, 0x37
        /*0002*/ 	.short	(.L_31 - .L_30)
.L_30:
        /*0004*/ 	.word	0x00000082


	//----- nvinfo : EIATTR_KPARAM_INFO
	.align		4
.L_31:
        /*0008*/ 	.byte	0x04, 0x17
        /*000a*/ 	.short	(.L_33 - .L_32)
.L_32:
        /*000c*/ 	.word	0x00000000
        /*0010*/ 	.short	0x0000
        /*0012*/ 	.short	0x0000
        /*0014*/ 	.byte	0x00, 0xf0, 0x01, 0x28


	//----- nvinfo : EIATTR_AT_ENTRY_FRAGMENTS
	.align		4
.L_33:
        /*0018*/ 	.byte	0x04, 0x4f
        /*001a*/ 	.short	(.L_35 - .L_34)


	//   ....[0]....
.L_34:
        /*001c*/ 	.word	0x00000006


	//----- nvinfo : EIATTR_RESERVED_SMEM_USED
	.align		4
.L_35:
        /*0020*/ 	.byte	0x01, 0x41
	.zero		2


	//----- nvinfo : EIATTR_SPARSE_MMA_MASK
	.align		4
        /*0024*/ 	.byte	0x03, 0x50
        /*0026*/ 	.short	0x0040


	//----- nvinfo : EIATTR_TCGEN05_1CTA_USED
	.align		4
        /*0028*/ 	.byte	0x01, 0x51
	.zero		2


	//----- nvinfo : EIATTR_MAXREG_COUNT
	.align		4
        /*002c*/ 	.byte	0x03, 0x1b
        /*002e*/ 	.short	0x00ff


	//----- nvinfo : EIATTR_NUM_BARRIERS
	.align		4
        /*0030*/ 	.byte	0x02, 0x4c
        /*0032*/ 	.byte	0x07
	.zero		1


	//----- nvinfo : EIATTR_EXTERNS
	.align		4
        /*0034*/ 	.byte	0x04, 0x0f
        /*0036*/ 	.short	(.L_37 - .L_36)


	//   ....[0]....
	.align		4
.L_36:
        /*0038*/ 	.word	index@(__assertfail)


	//----- nvinfo : EIATTR_MERCURY_ISA_VERSION
	.align		4
.L_37:
        /*003c*/ 	.byte	0x03, 0x5f
        /*003e*/ 	.short	0x0101


	//----- nvinfo : EIATTR_INT_WARP_WIDE_INSTR_OFFSETS
	.align		4
        /*0040*/ 	.byte	0x04, 0x31
        /*0042*/ 	.short	(.L_39 - .L_38)


	//   ....[0]....
.L_38:
        /*0044*/ 	.word	0x00000d10


	//   ....[1]....
        /*0048*/ 	.word	0x00000dd0


	//   ....[2]....
        /*004c*/ 	.word	0x00003800


	//   ....[3]....
        /*0050*/ 	.word	0x00003820


	//   ....[4]....
        /*0054*/ 	.word	0x00003850


	//   ....[5]....
        /*0058*/ 	.word	0x000044a0


	//   ....[6]....
        /*005c*/ 	.word	0x000044d0


	//   ....[7]....
        /*0060*/ 	.word	0x00004630


	//   ....[8]....
        /*0064*/ 	.word	0x00004670


	//   ....[9]....
        /*0068*/ 	.word	0x00004720


	//   ....[10]....
        /*006c*/ 	.word	0x00004860


	//   ....[11]....
        /*0070*/ 	.word	0x00004880


	//   ....[12]....
        /*0074*/ 	.word	0x000049c0


	//   ....[13]....
        /*0078*/ 	.word	0x00004a20


	//   ....[14]....
        /*007c*/ 	.word	0x00004ad0


	//   ....[15]....
        /*0080*/ 	.word	0x00004c30


	//   ....[16]....
        /*0084*/ 	.word	0x00004c40


	//   ....[17]....
        /*0088*/ 	.word	0x00004d60


	//   ....[18]....
        /*008c*/ 	.word	0x00004dc0


	//   ....[19]....
        /*0090*/ 	.word	0x00004e70


	//   ....[20]....
        /*0094*/ 	.word	0x00004f90


	//   ....[21]....
        /*0098*/ 	.word	0x00005010


	//   ....[22]....
        /*009c*/ 	.word	0x00005150


	//   ....[23]....
        /*00a0*/ 	.word	0x00005190


	//   ....[24]....
        /*00a4*/ 	.word	0x000051f0


	//   ....[25]....
        /*00a8*/ 	.word	0x000052b0


	//   ....[26]....
        /*00ac*/ 	.word	0x00005330


	//   ....[27]....
        /*00b0*/ 	.word	0x00005470


	//   ....[28]....
        /*00b4*/ 	.word	0x000054b0


	//   ....[29]....
        /*00b8*/ 	.word	0x00005530


	//   ....[30]....
        /*00bc*/ 	.word	0x00005610


	//   ....[31]....
        /*00c0*/ 	.word	0x00005620


	//   ....[32]....
        /*00c4*/ 	.word	0x00005740


	//   ....[33]....
        /*00c8*/ 	.word	0x000057a0


	//   ....[34]....
        /*00cc*/ 	.word	0x00005850


	//   ....[35]....
        /*00d0*/ 	.word	0x00005990


	//   ....[36]....
        /*00d4*/ 	.word	0x000059b0


	//   ....[37]....
        /*00d8*/ 	.word	0x00005ae0


	//   ....[38]....
        /*00dc*/ 	.word	0x00005b40


	//   ....[39]....
        /*00e0*/ 	.word	0x00005bf0


	//   ....[40]....
        /*00e4*/ 	.word	0x00005d50


	//   ....[41]....
        /*00e8*/ 	.word	0x00005da0


	//   ....[42]....
        /*00ec*/ 	.word	0x00005ec0


	//   ....[43]....
        /*00f0*/ 	.word	0x00005f20


	//   ....[44]....
        /*00f4*/ 	.word	0x00005fd0


	//----- nvinfo : EIATTR_COOP_GROUP_MASK_REGIDS
	.align		4
.L_39:
        /*00f8*/ 	.byte	0x04, 0x29
        /*00fa*/ 	.short	(.L_41 - .L_40)


	//   ....[0]....
.L_40:
        /*00fc*/ 	.word	0xffffffff


	//   ....[1]....
        /*0100*/ 	.word	0xffffffff


	//   ....[2]....
        /*0104*/ 	.word	0xffffffff


	//   ....[3]....
        /*0108*/ 	.word	0xffffffff


	//   ....[4]....
        /*010c*/ 	.word	0xffffffff


	//   ....[5]....
        /*0110*/ 	.word	0xffffffff


	//   ....[6]....
        /*0114*/ 	.word	0xffffffff


	//   ....[7]....
        /*0118*/ 	.word	0xffffffff


	//   ....[8]....
        /*011c*/ 	.word	0xffffffff


	//   ....[9]....
        /*0120*/ 	.word	0xffffffff


	//   ....[10]....
        /*0124*/ 	.word	0xffffffff


	//   ....[11]....
        /*0128*/ 	.word	0xffffffff


	//   ....[12]....
        /*012c*/ 	.word	0xffffffff


	//   ....[13]....
        /*0130*/ 	.word	0xffffffff


	//----- nvinfo : EIATTR_COOP_GROUP_INSTR_OFFSETS
	.align		4
.L_41:
        /*0134*/ 	.byte	0x04, 0x28
        /*0136*/ 	.short	(.L_43 - .L_42)


	//   ....[0]....
.L_42:
        /*0138*/ 	.word	0x00000080


	//   ....[1]....
        /*013c*/ 	.word	0x00000520


	//   ....[2]....
        /*0140*/ 	.word	0x000006b0


	//   ....[3]....
        /*0144*/ 	.word	0x00000830


	//   ....[4]....
        /*0148*/ 	.word	0x00000930


	//   ....[5]....
        /*014c*/ 	.word	0x00000aa0


	//   ....[6]....
        /*0150*/ 	.word	0x00000be0


	//   ....[7]....
        /*0154*/ 	.word	0x00000e40


	//   ....[8]....
        /*0158*/ 	.word	0x00001d20


	//   ....[9]....
        /*015c*/ 	.word	0x00002b90


	//   ....[10]....
        /*0160*/ 	.word	0x00002da0


	//   ....[11]....
        /*0164*/ 	.word	0x00002dd0


	//   ....[12]....
        /*0168*/ 	.word	0x000036e0


	//   ....[13]....
        /*016c*/ 	.word	0x00003910


	//----- nvinfo : EIATTR_VRC_CTA_INIT_COUNT
	.align		4
.L_43:
        /*0170*/ 	.byte	0x02, 0x4a
        /*0172*/ 	.byte	0x80
	.zero		1


	//----- nvinfo : EIATTR_SYSCALL_OFFSETS
	.align		4
        /*0174*/ 	.byte	0x04, 0x46
        /*0176*/ 	.short	(.L_45 - .L_44)


	//   ....[0]....
.L_44:
        /*0178*/ 	.word	0x00006d40


	//   ....[1]....
        /*017c*/ 	.word	0x00006e30


	//   ....[2]....
        /*0180*/ 	.word	0x00007a40


	//   ....[3]....
        /*0184*/ 	.word	0x00008950


	//   ....[4]....
        /*0188*/ 	.word	0x00009890


	//   ....[5]....
        /*018c*/ 	.word	0x0000a7e0


	//   ....[6]....
        /*0190*/ 	.word	0x0000b730


	//   ....[7]....
        /*0194*/ 	.word	0x0000c680


	//   ....[8]....
        /*0198*/ 	.word	0x0000d5d0


	//   ....[9]....
        /*019c*/ 	.word	0x0000e4c0


	//----- nvinfo : EIATTR_MBARRIER_INSTR_OFFSETS
	.align		4
.L_45:
        /*01a0*/ 	.byte	0x04, 0x39
        /*01a2*/ 	.short	(.L_47 - .L_46)


	//   ....[0]....
.L_46:
        /*01a4*/ 	.word	0x00000620
        /*01a8*/ 	.word	0x000000ff
        /*01ac*/ 	.word	0x00000000
        /*01b0*/ 	.short	0x0100
        /*01b2*/ 	.byte	0x04
	.zero		1


	//   ....[1]....
        /*01b4*/ 	.word	0x00000630
        /*01b8*/ 	.word	0x000000ff
        /*01bc*/ 	.word	0x00000020
        /*01c0*/ 	.short	0x0100
        /*01c2*/ 	.byte	0x04
	.zero		1


	//   ....[2]....
        /*01c4*/ 	.word	0x00000640
        /*01c8*/ 	.word	0x000000ff
        /*01cc*/ 	.word	0x00000008
        /*01d0*/ 	.short	0x0100
        /*01d2*/ 	.byte	0x04
	.zero		1


	//   ....[3]....
        /*01d4*/ 	.word	0x00000650
        /*01d8*/ 	.word	0x000000ff
        /*01dc*/ 	.word	0x00000028
        /*01e0*/ 	.short	0x0100
        /*01e2*/ 	.byte	0x04
	.zero		1


	//   ....[4]....
        /*01e4*/ 	.word	0x00000660
        /*01e8*/ 	.word	0x000000ff
        /*01ec*/ 	.word	0x00000010
        /*01f0*/ 	.short	0x0100
        /*01f2*/ 	.byte	0x04
	.zero		1


	//   ....[5]....
        /*01f4*/ 	.word	0x00000670
        /*01f8*/ 	.word	0x000000ff
        /*01fc*/ 	.word	0x00000030
        /*0200*/ 	.short	0x0100
        /*0202*/ 	.byte	0x04
	.zero		1


	//   ....[6]....
        /*0204*/ 	.word	0x00000680
        /*0208*/ 	.word	0x000000ff
        /*020c*/ 	.word	0x00000018
        /*0210*/ 	.short	0x0100
        /*0212*/ 	.byte	0x04
	.zero		1


	//   ....[7]....
        /*0214*/ 	.word	0x00000690
        /*0218*/ 	.word	0x000000ff
        /*021c*/ 	.word	0x00000038
        /*0220*/ 	.short	0x0100
        /*0222*/ 	.byte	0x04
	.zero		1


	//   ....[8]....
        /*0224*/ 	.word	0x000007c0
        /*0228*/ 	.word	0x000000ff
        /*022c*/ 	.word	0x00000040
        /*0230*/ 	.short	0x0100
        /*0232*/ 	.byte	0x04
	.zero		1


	//   ....[9]....
        /*0234*/ 	.word	0x000007d0
        /*0238*/ 	.word	0x000000ff
        /*023c*/ 	.word	0x00000058
        /*0240*/ 	.short	0x0100
        /*0242*/ 	.byte	0x04
	.zero		1


	//   ....[10]....
        /*0244*/ 	.word	0x000007e0
        /*0248*/ 	.word	0x000000ff
        /*024c*/ 	.word	0x00000048
        /*0250*/ 	.short	0x0100
        /*0252*/ 	.byte	0x04
	.zero		1


	//   ....[11]....
        /*0254*/ 	.word	0x000007f0
        /*0258*/ 	.word	0x000000ff
        /*025c*/ 	.word	0x00000060
        /*0260*/ 	.short	0x0100
        /*0262*/ 	.byte	0x04
	.zero		1


	//   ....[12]....
        /*0264*/ 	.word	0x00000800
        /*0268*/ 	.word	0x000000ff
        /*026c*/ 	.word	0x00000050
        /*0270*/ 	.short	0x0100
        /*0272*/ 	.byte	0x04
	.zero		1


	//   ....[13]....
        /*0274*/ 	.word	0x00000810
        /*0278*/ 	.word	0x000000ff
        /*027c*/ 	.word	0x00000068
        /*0280*/ 	.short	0x0100
        /*0282*/ 	.byte	0x04
	.zero		1


	//   ....[14]....
        /*0284*/ 	.word	0x00000900
        /*0288*/ 	.word	0x000000ff
        /*028c*/ 	.word	0x00000070
        /*0290*/ 	.short	0x0100
        /*0292*/ 	.byte	0x06
	.zero		1


	//   ....[15]....
        /*0294*/ 	.word	0x00000910
        /*0298*/ 	.word	0x000000ff
        /*029c*/ 	.word	0x00000078
        /*02a0*/ 	.short	0x0100
        /*02a2*/ 	.byte	0x06
	.zero		1


	//   ....[16]....
        /*02a4*/ 	.word	0x00000a50
        /*02a8*/ 	.word	0x000000ff
        /*02ac*/ 	.word	0x00000080
        /*02b0*/ 	.short	0x0100
        /*02b2*/ 	.byte	0x06
	.zero		1


	//   ....[17]....
        /*02b4*/ 	.word	0x00000a60
        /*02b8*/ 	.word	0x000000ff
        /*02bc*/ 	.word	0x00000090
        /*02c0*/ 	.short	0x0100
        /*02c2*/ 	.byte	0x06
	.zero		1


	//   ....[18]....
        /*02c4*/ 	.word	0x00000a70
        /*02c8*/ 	.word	0x000000ff
        /*02cc*/ 	.word	0x00000088
        /*02d0*/ 	.short	0x0100
        /*02d2*/ 	.byte	0x06
	.zero		1


	//   ....[19]....
        /*02d4*/ 	.word	0x00000a80
        /*02d8*/ 	.word	0x000000ff
        /*02dc*/ 	.word	0x00000098
        /*02e0*/ 	.short	0x0100
        /*02e2*/ 	.byte	0x06
	.zero		1


	//   ....[20]....
        /*02e4*/ 	.word	0x00000bb0
        /*02e8*/ 	.word	0x000000ff
        /*02ec*/ 	.word	0x000000a0
        /*02f0*/ 	.short	0x0100
        /*02f2*/ 	.byte	0x04
	.zero		1


	//   ....[21]....
        /*02f4*/ 	.word	0x00000bc0
        /*02f8*/ 	.word	0x000000ff
        /*02fc*/ 	.word	0x000000a8
        /*0300*/ 	.short	0x0100
        /*0302*/ 	.byte	0x04
	.zero		1


	//   ....[22]....
        /*0304*/ 	.word	0x00000cc0
        /*0308*/ 	.word	0x000000ff
        /*030c*/ 	.word	0x000000b0
        /*0310*/ 	.short	0x0100
        /*0312*/ 	.byte	0x04
	.zero		1


	//   ....[23]....
        /*0314*/ 	.word	0x00000cd0
        /*0318*/ 	.word	0x000000ff
        /*031c*/ 	.word	0x000000c0
        /*0320*/ 	.short	0x0100
        /*0322*/ 	.byte	0x04
	.zero		1


	//   ....[24]....
        /*0324*/ 	.word	0x00000ce0
        /*0328*/ 	.word	0x000000ff
        /*032c*/ 	.word	0x000000b8
        /*0330*/ 	.short	0x0100
        /*0332*/ 	.byte	0x04
	.zero		1


	//   ....[25]....
        /*0334*/ 	.word	0x00000cf0
        /*0338*/ 	.word	0x000000ff
        /*033c*/ 	.word	0x000000c8
        /*0340*/ 	.short	0x0100
        /*0342*/ 	.byte	0x04
	.zero		1


	//   ....[26]....
        /*0344*/ 	.word	0x00000df0
        /*0348*/ 	.word	0x000000ff
        /*034c*/ 	.word	0x000000d0
        /*0350*/ 	.short	0x0100
        /*0352*/ 	.byte	0x06
	.zero		1


	//   ....[27]....
        /*0354*/ 	.word	0x00001870
        /*0358*/ 	.word	0x00000003
        /*035c*/ 	.word	0x000000c0
        /*0360*/ 	.short	0x010a
        /*0362*/ 	.byte	0xff
	.zero		1


	//   ....[28]....
        /*0364*/ 	.word	0x000018a0
        /*0368*/ 	.word	0x00000003
        /*036c*/ 	.word	0x000000b0
        /*0370*/ 	.short	0x0101
        /*0372*/ 	.byte	0xff
	.zero		1


	//   ....[29]....
        /*0374*/ 	.word	0x00001910
        /*0378*/ 	.word	0x000000ff
        /*037c*/ 	.word	0x00000020
        /*0380*/ 	.short	0x010a
        /*0382*/ 	.byte	0x04
	.zero		1


	//   ....[30]....
        /*0384*/ 	.word	0x00001a30
        /*0388*/ 	.word	0x000000ff
        /*038c*/ 	.word	0x00000020
        /*0390*/ 	.short	0x010a
        /*0392*/ 	.byte	0x21
	.zero		1


	//   ....[31]....
        /*0394*/ 	.word	0x00001ba0
        /*0398*/ 	.word	0x000000ff
        /*039c*/ 	.word	0x00000020
        /*03a0*/ 	.short	0x010a
        /*03a2*/ 	.byte	0x07
	.zero		1


	//   ....[32]....
        /*03a4*/ 	.word	0x00001d00
        /*03a8*/ 	.word	0x000000ff
        /*03ac*/ 	.word	0x00000078
        /*03b0*/ 	.short	0x0101
        /*03b2*/ 	.byte	0x06
	.zero		1


	//   ....[33]....
        /*03b4*/ 	.word	0x00001d30
        /*03b8*/ 	.word	0x00000003
        /*03bc*/ 	.word	0x00000080
        /*03c0*/ 	.short	0x010a
        /*03c2*/ 	.byte	0xff
	.zero		1


	//   ....[34]....
        /*03c4*/ 	.word	0x00001e80
        /*03c8*/ 	.word	0x00000000
        /*03cc*/ 	.word	0x00000000
        /*03d0*/ 	.short	0x0101
        /*03d2*/ 	.byte	0xff
	.zero		1


	//   ....[35]....
        /*03d4*/ 	.word	0x00002410
        /*03d8*/ 	.word	0x000000ff
        /*03dc*/ 	.word	0x00000000
        /*03e0*/ 	.short	0x010a
        /*03e2*/ 	.byte	0x04
	.zero		1


	//   ....[36]....
        /*03e4*/ 	.word	0x000024a0
        /*03e8*/ 	.word	0x000000ff
        /*03ec*/ 	.word	0x00000000
        /*03f0*/ 	.short	0x010a
        /*03f2*/ 	.byte	0x05
	.zero		1


	//   ....[37]....
        /*03f4*/ 	.word	0x00002530
        /*03f8*/ 	.word	0x000000ff
        /*03fc*/ 	.word	0x00000000
        /*0400*/ 	.short	0x010a
        /*0402*/ 	.byte	0x05
	.zero		1


	//   ....[38]....
        /*0404*/ 	.word	0x000025d0
        /*0408*/ 	.word	0x00000000
        /*040c*/ 	.word	0x00000000
        /*0410*/ 	.short	0x010a
        /*0412*/ 	.byte	0xff
	.zero		1


	//   ....[39]....
        /*0414*/ 	.word	0x000026f0
        /*0418*/ 	.word	0x00000000
        /*041c*/ 	.word	0x000000b0
        /*0420*/ 	.short	0x010a
        /*0422*/ 	.byte	0xff
	.zero		1


	//   ....[40]....
        /*0424*/ 	.word	0x00002750
        /*0428*/ 	.word	0x00000004
        /*042c*/ 	.word	0x00000000
        /*0430*/ 	.short	0x0101
        /*0432*/ 	.byte	0xff
	.zero		1


	//   ....[41]....
        /*0434*/ 	.word	0x00002770
        /*0438*/ 	.word	0x000000ff
        /*043c*/ 	.word	0x00000090
        /*0440*/ 	.short	0x010a
        /*0442*/ 	.byte	0x04
	.zero		1


	//   ....[42]....
        /*0444*/ 	.word	0x00002890
        /*0448*/ 	.word	0x00000000
        /*044c*/ 	.word	0x00000080
        /*0450*/ 	.short	0x010a
        /*0452*/ 	.byte	0xff
	.zero		1


	//   ....[43]....
        /*0454*/ 	.word	0x000029a0
        /*0458*/ 	.word	0x00000000
        /*045c*/ 	.word	0x00000000
        /*0460*/ 	.short	0x0101
        /*0462*/ 	.byte	0xff
	.zero		1


	//   ....[44]....
        /*0464*/ 	.word	0x00002a30
        /*0468*/ 	.word	0x000000ff
        /*046c*/ 	.word	0x00000090
        /*0470*/ 	.short	0x0106
        /*0472*/ 	.byte	0x04
	.zero		1


	//   ....[45]....
        /*0474*/ 	.word	0x00002a50
        /*0478*/ 	.word	0x000000ff
        /*047c*/ 	.word	0x00000090
        /*0480*/ 	.short	0x010a
        /*0482*/ 	.byte	0x04
	.zero		1


	//   ....[46]....
        /*0484*/ 	.word	0x00002ae0
        /*0488*/ 	.word	0x000000ff
        /*048c*/ 	.word	0x00000090
        /*0490*/ 	.short	0x0106
        /*0492*/ 	.byte	0x07
	.zero		1


	//   ....[47]....
        /*0494*/ 	.word	0x00002b20
        /*0498*/ 	.word	0x00000000
        /*049c*/ 	.word	0x00000090
        /*04a0*/ 	.short	0x010a
        /*04a2*/ 	.byte	0xff
	.zero		1


	//   ....[48]....
        /*04a4*/ 	.word	0x00003030
        /*04a8*/ 	.word	0x00000000
        /*04ac*/ 	.word	0x00000080
        /*04b0*/ 	.short	0x010a
        /*04b2*/ 	.byte	0xff
	.zero		1


	//   ....[49]....
        /*04b4*/ 	.word	0x000030f0
        /*04b8*/ 	.word	0x00000000
        /*04bc*/ 	.word	0x00000000
        /*04c0*/ 	.short	0x0101
        /*04c2*/ 	.byte	0xff
	.zero		1


	//   ....[50]....
        /*04c4*/ 	.word	0x000031c0
        /*04c8*/ 	.word	0x000000ff
        /*04cc*/ 	.word	0x00000000
        /*04d0*/ 	.short	0x010a
        /*04d2*/ 	.byte	0x04
	.zero		1


	//   ....[51]....
        /*04d4*/ 	.word	0x00003230
        /*04d8*/ 	.word	0x000000ff
        /*04dc*/ 	.word	0x00000000
        /*04e0*/ 	.short	0x010a
        /*04e2*/ 	.byte	0x08
	.zero		1


	//   ....[52]....
        /*04e4*/ 	.word	0x000032f0
        /*04e8*/ 	.word	0x000000ff
        /*04ec*/ 	.word	0x00000000
        /*04f0*/ 	.short	0x010a
        /*04f2*/ 	.byte	0x04
	.zero		1


	//   ....[53]....
        /*04f4*/ 	.word	0x00003390
        /*04f8*/ 	.word	0x000000ff
        /*04fc*/ 	.word	0x000000a8
        /*0500*/ 	.short	0x010a
        /*0502*/ 	.byte	0x10
	.zero		1


	//   ....[54]....
        /*0504*/ 	.word	0x000036c0
        /*0508*/ 	.word	0x000000ff
        /*050c*/ 	.word	0x000000d0
        /*0510*/ 	.short	0x010a
        /*0512*/ 	.byte	0x10
	.zero		1


	//   ....[55]....
        /*0514*/ 	.word	0x00003be0
        /*0518*/ 	.word	0x00000008
        /*051c*/ 	.word	0x00000080
        /*0520*/ 	.short	0x010a
        /*0522*/ 	.byte	0xff
	.zero		1


	//   ....[56]....
        /*0524*/ 	.word	0x00003d50
        /*0528*/ 	.word	0x00000000
        /*052c*/ 	.word	0x00000000
        /*0530*/ 	.short	0x0101
        /*0532*/ 	.byte	0xff
	.zero		1


	//   ....[57]....
        /*0534*/ 	.word	0x00004220
        /*0538*/ 	.word	0x000000ff
        /*053c*/ 	.word	0x00000078
        /*0540*/ 	.short	0x010a
        /*0542*/ 	.byte	0x20
	.zero		1


	//   ....[58]....
        /*0544*/ 	.word	0x00004400
        /*0548*/ 	.word	0x000000ff
        /*054c*/ 	.word	0x00000058
        /*0550*/ 	.short	0x010a
        /*0552*/ 	.byte	0x10
	.zero		1


	//   ....[59]....
        /*0554*/ 	.word	0x00004760
        /*0558*/ 	.word	0x000000ff
        /*055c*/ 	.word	0x00000040
        /*0560*/ 	.short	0x010b
        /*0562*/ 	.byte	0x10
	.zero		1


	//   ....[60]....
        /*0564*/ 	.word	0x000047e0
        /*0568*/ 	.word	0x000000ff
        /*056c*/ 	.word	0x00000000
        /*0570*/ 	.short	0x0101
        /*0572*/ 	.byte	0x04
	.zero		1


	//   ....[61]....
        /*0574*/ 	.word	0x00004800
        /*0578*/ 	.word	0x000000ff
        /*057c*/ 	.word	0x00000058
        /*0580*/ 	.short	0x010a
        /*0582*/ 	.byte	0x11
	.zero		1


	//   ....[62]....
        /*0584*/ 	.word	0x00004b10
        /*0588*/ 	.word	0x000000ff
        /*058c*/ 	.word	0x00000040
        /*0590*/ 	.short	0x010b
        /*0592*/ 	.byte	0x11
	.zero		1


	//   ....[63]....
        /*0594*/ 	.word	0x00004b90
        /*0598*/ 	.word	0x000000ff
        /*059c*/ 	.word	0x00000000
        /*05a0*/ 	.short	0x0101
        /*05a2*/ 	.byte	0x04
	.zero		1


	//   ....[64]....
        /*05a4*/ 	.word	0x00004bb0
        /*05a8*/ 	.word	0x000000ff
        /*05ac*/ 	.word	0x00000058
        /*05b0*/ 	.short	0x010a
        /*05b2*/ 	.byte	0x10
	.zero		1


	//   ....[65]....
        /*05b4*/ 	.word	0x00004eb0
        /*05b8*/ 	.word	0x000000ff
        /*05bc*/ 	.word	0x00000040
        /*05c0*/ 	.short	0x010b
        /*05c2*/ 	.byte	0x10
	.zero		1


	//   ....[66]....
        /*05c4*/ 	.word	0x00004f30
        /*05c8*/ 	.word	0x000000ff
        /*05cc*/ 	.word	0x00000000
        /*05d0*/ 	.short	0x0101
        /*05d2*/ 	.byte	0x04
	.zero		1


	//   ....[67]....
        /*05d4*/ 	.word	0x00004f50
        /*05d8*/ 	.word	0x000000ff
        /*05dc*/ 	.word	0x00000058
        /*05e0*/ 	.short	0x010a
        /*05e2*/ 	.byte	0x15
	.zero		1


	//   ....[68]....
        /*05e4*/ 	.word	0x00005230
        /*05e8*/ 	.word	0x000000ff
        /*05ec*/ 	.word	0x00000040
        /*05f0*/ 	.short	0x010b
        /*05f2*/ 	.byte	0x15
	.zero		1


	//   ....[69]....
        /*05f4*/ 	.word	0x00005250
        /*05f8*/ 	.word	0x000000ff
        /*05fc*/ 	.word	0x00000000
        /*0600*/ 	.short	0x0101
        /*0602*/ 	.byte	0x04
	.zero		1


	//   ....[70]....
        /*0604*/ 	.word	0x00005270
        /*0608*/ 	.word	0x000000ff
        /*060c*/ 	.word	0x00000058
        /*0610*/ 	.short	0x010a
        /*0612*/ 	.byte	0x06
	.zero		1


	//   ....[71]....
        /*0614*/ 	.word	0x00005570
        /*0618*/ 	.word	0x000000ff
        /*061c*/ 	.word	0x00000040
        /*0620*/ 	.short	0x010b
        /*0622*/ 	.byte	0x06
	.zero		1


	//   ....[72]....
        /*0624*/ 	.word	0x00005580
        /*0628*/ 	.word	0x000000ff
        /*062c*/ 	.word	0x00000000
        /*0630*/ 	.short	0x0101
        /*0632*/ 	.byte	0x04
	.zero		1


	//   ....[73]....
        /*0634*/ 	.word	0x00005590
        /*0638*/ 	.word	0x000000ff
        /*063c*/ 	.word	0x00000058
        /*0640*/ 	.short	0x010a
        /*0642*/ 	.byte	0x10
	.zero		1


	//   ....[74]....
        /*0644*/ 	.word	0x00005890
        /*0648*/ 	.word	0x000000ff
        /*064c*/ 	.word	0x00000040
        /*0650*/ 	.short	0x010b
        /*0652*/ 	.byte	0x10
	.zero		1


	//   ....[75]....
        /*0654*/ 	.word	0x00005910
        /*0658*/ 	.word	0x000000ff
        /*065c*/ 	.word	0x00000000
        /*0660*/ 	.short	0x0101
        /*0662*/ 	.byte	0x04
	.zero		1


	//   ....[76]....
        /*0664*/ 	.word	0x00005930
        /*0668*/ 	.word	0x000000ff
        /*066c*/ 	.word	0x00000058
        /*0670*/ 	.short	0x010a
        /*0672*/ 	.byte	0x11
	.zero		1


	//   ....[77]....
        /*0674*/ 	.word	0x00005c30
        /*0678*/ 	.word	0x000000ff
        /*067c*/ 	.word	0x00000040
        /*0680*/ 	.short	0x010b
        /*0682*/ 	.byte	0x11
	.zero		1


	//   ....[78]....
        /*0684*/ 	.word	0x00005cb0
        /*0688*/ 	.word	0x000000ff
        /*068c*/ 	.word	0x00000000
        /*0690*/ 	.short	0x0101
        /*0692*/ 	.byte	0x04
	.zero		1


	//   ....[79]....
        /*0694*/ 	.word	0x00005cd0
        /*0698*/ 	.word	0x000000ff
        /*069c*/ 	.word	0x00000058
        /*06a0*/ 	.short	0x010a
        /*06a2*/ 	.byte	0x10
	.zero		1


	//   ....[80]....
        /*06a4*/ 	.word	0x00006030
        /*06a8*/ 	.word	0x000000ff
        /*06ac*/ 	.word	0x00000040
        /*06b0*/ 	.short	0x010b
        /*06b2*/ 	.byte	0x10
	.zero		1


	//   ....[81]....
        /*06b4*/ 	.word	0x000060b0
        /*06b8*/ 	.word	0x000000ff
        /*06bc*/ 	.word	0x00000000
        /*06c0*/ 	.short	0x0101
        /*06c2*/ 	.byte	0x04
	.zero		1


	//   ....[82]....
        /*06c4*/ 	.word	0x00006100
        /*06c8*/ 	.word	0x000000ff
        /*06cc*/ 	.word	0x00000000
        /*06d0*/ 	.short	0x010a
        /*06d2*/ 	.byte	0x04
	.zero		1


	//   ....[83]....
        /*06d4*/ 	.word	0x00006190
        /*06d8*/ 	.word	0x000000ff
        /*06dc*/ 	.word	0x00000000
        /*06e0*/ 	.short	0x010a
        /*06e2*/ 	.byte	0x05
	.zero		1


	//   ....[84]....
        /*06e4*/ 	.word	0x00006230
        /*06e8*/ 	.word	0x00000000
        /*06ec*/ 	.word	0x00000000
        /*06f0*/ 	.short	0x010a
        /*06f2*/ 	.byte	0xff
	.zero		1


	//   ....[85]....
        /*06f4*/ 	.word	0x000065a0
        /*06f8*/ 	.word	0x00000000
        /*06fc*/ 	.word	0x00000080
        /*0700*/ 	.short	0x010a
        /*0702*/ 	.byte	0xff
	.zero		1


	//   ....[86]....
        /*0704*/ 	.word	0x00006670
        /*0708*/ 	.word	0x00000000
        /*070c*/ 	.word	0x00000000
        /*0710*/ 	.short	0x0101
        /*0712*/ 	.byte	0xff
	.zero		1


	//   ....[87]....
        /*0714*/ 	.word	0x00007360
        /*0718*/ 	.word	0x00000004
        /*071c*/ 	.word	0x00000040
        /*0720*/ 	.short	0x010a
        /*0722*/ 	.byte	0xff
	.zero		1


	//   ....[88]....
        /*0724*/ 	.word	0x00007460
        /*0728*/ 	.word	0x000000ff
        /*072c*/ 	.word	0x000000a0
        /*0730*/ 	.short	0x010a
        /*0732*/ 	.byte	0x2f
	.zero		1


	//   ....[89]....
        /*0734*/ 	.word	0x00007520
        /*0738*/ 	.word	0x00000004
        /*073c*/ 	.word	0x00000040
        /*0740*/ 	.short	0x010a
        /*0742*/ 	.byte	0xff
	.zero		1


	//   ....[90]....
        /*0744*/ 	.word	0x00007920
        /*0748*/ 	.word	0x000000ff
        /*074c*/ 	.word	0x000000a0
        /*0750*/ 	.short	0x010a
        /*0752*/ 	.byte	0x2f
	.zero		1


	//   ....[91]....
        /*0754*/ 	.word	0x00007ad0
        /*0758*/ 	.word	0x000000ff
        /*075c*/ 	.word	0x00000000
        /*0760*/ 	.short	0x0101
        /*0762*/ 	.byte	0x04
	.zero		1


	//   ....[92]....
        /*0764*/ 	.word	0x00008450
        /*0768*/ 	.word	0x00000000
        /*076c*/ 	.word	0x00000000
        /*0770*/ 	.short	0x0101
        /*0772*/ 	.byte	0xff
	.zero		1


	//   ....[93]....
        /*0774*/ 	.word	0x00008460
        /*0778*/ 	.word	0x00000005
        /*077c*/ 	.word	0x00000040
        /*0780*/ 	.short	0x010a
        /*0782*/ 	.byte	0xff
	.zero		1


	//   ....[94]....
        /*0784*/ 	.word	0x00008540
        /*0788*/ 	.word	0x00000005
        /*078c*/ 	.word	0x00000040
        /*0790*/ 	.short	0x010a
        /*0792*/ 	.byte	0xff
	.zero		1


	//   ....[95]....
        /*0794*/ 	.word	0x00009370
        /*0798*/ 	.word	0x00000027
        /*079c*/ 	.word	0x00000000
        /*07a0*/ 	.short	0x0101
        /*07a2*/ 	.byte	0xff
	.zero		1


	//   ....[96]....
        /*07a4*/ 	.word	0x000093e0
        /*07a8*/ 	.word	0x00000005
        /*07ac*/ 	.word	0x00000040
        /*07b0*/ 	.short	0x010a
        /*07b2*/ 	.byte	0xff
	.zero		1


	//   ....[97]....
        /*07b4*/ 	.word	0x00009480
        /*07b8*/ 	.word	0x00000005
        /*07bc*/ 	.word	0x00000040
        /*07c0*/ 	.short	0x010a
        /*07c2*/ 	.byte	0xff
	.zero		1


	//   ....[98]....
        /*07c4*/ 	.word	0x0000a2c0
        /*07c8*/ 	.word	0x00000027
        /*07cc*/ 	.word	0x00000000
        /*07d0*/ 	.short	0x0101
        /*07d2*/ 	.byte	0xff
	.zero		1


	//   ....[99]....
        /*07d4*/ 	.word	0x0000a330
        /*07d8*/ 	.word	0x00000005
        /*07dc*/ 	.word	0x00000040
        /*07e0*/ 	.short	0x010a
        /*07e2*/ 	.byte	0xff
	.zero		1


	//   ....[100]....
        /*07e4*/ 	.word	0x0000a3d0
        /*07e8*/ 	.word	0x00000005
        /*07ec*/ 	.word	0x00000040
        /*07f0*/ 	.short	0x010a
        /*07f2*/ 	.byte	0xff
	.zero		1


	//   ....[101]....
        /*07f4*/ 	.word	0x0000b210
        /*07f8*/ 	.word	0x00000027
        /*07fc*/ 	.word	0x00000000
        /*0800*/ 	.short	0x0101
        /*0802*/ 	.byte	0xff
	.zero		1


	//   ....[102]....
        /*0804*/ 	.word	0x0000b280
        /*0808*/ 	.word	0x00000005
        /*080c*/ 	.word	0x00000040
        /*0810*/ 	.short	0x010a
        /*0812*/ 	.byte	0xff
	.zero		1


	//   ....[103]....
        /*0814*/ 	.word	0x0000b320
        /*0818*/ 	.word	0x00000005
        /*081c*/ 	.word	0x00000040
        /*0820*/ 	.short	0x010a
        /*0822*/ 	.byte	0xff
	.zero		1


	//   ....[104]....
        /*0824*/ 	.word	0x0000c160
        /*0828*/ 	.word	0x00000027
        /*082c*/ 	.word	0x00000000
        /*0830*/ 	.short	0x0101
        /*0832*/ 	.byte	0xff
	.zero		1


	//   ....[105]....
        /*0834*/ 	.word	0x0000c1d0
        /*0838*/ 	.word	0x00000005
        /*083c*/ 	.word	0x00000040
        /*0840*/ 	.short	0x010a
        /*0842*/ 	.byte	0xff
	.zero		1


	//   ....[106]....
        /*0844*/ 	.word	0x0000c270
        /*0848*/ 	.word	0x00000005
        /*084c*/ 	.word	0x00000040
        /*0850*/ 	.short	0x010a
        /*0852*/ 	.byte	0xff
	.zero		1


	//   ....[107]....
        /*0854*/ 	.word	0x0000d0b0
        /*0858*/ 	.word	0x00000027
        /*085c*/ 	.word	0x00000000
        /*0860*/ 	.short	0x0101
        /*0862*/ 	.byte	0xff
	.zero		1


	//   ....[108]....
        /*0864*/ 	.word	0x0000d120
        /*0868*/ 	.word	0x00000005
        /*086c*/ 	.word	0x00000040
        /*0870*/ 	.short	0x010a
        /*0872*/ 	.byte	0xff
	.zero		1


	//   ....[109]....
        /*0874*/ 	.word	0x0000d1c0
        /*0878*/ 	.word	0x00000005
        /*087c*/ 	.word	0x00000040
        /*0880*/ 	.short	0x010a
        /*0882*/ 	.byte	0xff
	.zero		1


	//   ....[110]....
        /*0884*/ 	.word	0x0000dfe0
        /*0888*/ 	.word	0x00000027
        /*088c*/ 	.word	0x00000000
        /*0890*/ 	.short	0x0101
        /*0892*/ 	.byte	0xff
	.zero		1


	//   ....[111]....
        /*0894*/ 	.word	0x0000e050
        /*0898*/ 	.word	0x00000003
        /*089c*/ 	.word	0x00000040
        /*08a0*/ 	.short	0x010a
        /*08a2*/ 	.byte	0xff
	.zero		1


	//   ....[112]....
        /*08a4*/ 	.word	0x0000e100
        /*08a8*/ 	.word	0x00000003
        /*08ac*/ 	.word	0x00000040
        /*08b0*/ 	.short	0x010a
        /*08b2*/ 	.byte	0xff
	.zero		1


	//   ....[113]....
        /*08b4*/ 	.word	0x0000ef00
        /*08b8*/ 	.word	0x00000000
        /*08bc*/ 	.word	0x00000000
        /*08c0*/ 	.short	0x0101
        /*08c2*/ 	.byte	0xff
	.zero		1


	//   ....[114]....
        /*08c4*/ 	.word	0x0000f000
        /*08c8*/ 	.word	0x000000ff
        /*08cc*/ 	.word	0x000000d0
        /*08d0*/ 	.short	0x0101
        /*08d2*/ 	.byte	0x2f
	.zero		1


	//   ....[115]....
        /*08d4*/ 	.word	0x0000f190
        /*08d8*/ 	.word	0x000000ff
        /*08dc*/ 	.word	0x00000000
        /*08e0*/ 	.short	0x0101
        /*08e2*/ 	.byte	0x04
	.zero		1


	//   ....[116]....
        /*08e4*/ 	.word	0x0000f1b0
        /*08e8*/ 	.word	0x00000003
        /*08ec*/ 	.word	0x000000c0
        /*08f0*/ 	.short	0x010a
        /*08f2*/ 	.byte	0xff
	.zero		1


	//   ....[117]....
        /*08f4*/ 	.word	0x0000f210
        /*08f8*/ 	.word	0x00000000
        /*08fc*/ 	.word	0x00000020
        /*0900*/ 	.short	0x010a
        /*0902*/ 	.byte	0xff
	.zero		1


	//   ....[118]....
        /*0904*/ 	.word	0x0000f260
        /*0908*/ 	.word	0x00000003
        /*090c*/ 	.word	0x00000080
        /*0910*/ 	.short	0x010a
        /*0912*/ 	.byte	0xff
	.zero		1


	//   ....[119]....
        /*0914*/ 	.word	0x0000f2c0
        /*0918*/ 	.word	0x00000000
        /*091c*/ 	.word	0x00000000
        /*0920*/ 	.short	0x010a
        /*0922*/ 	.byte	0xff
	.zero		1


	//   ....[120]....
        /*0924*/ 	.word	0x0000f320
        /*0928*/ 	.word	0x00000000
        /*092c*/ 	.word	0x00000000
        /*0930*/ 	.short	0x010a
        /*0932*/ 	.byte	0xff
	.zero		1


	//   ....[121]....
        /*0934*/ 	.word	0x0000f380
        /*0938*/ 	.word	0x00000000
        /*093c*/ 	.word	0x00000000
        /*0940*/ 	.short	0x010a
        /*0942*/ 	.byte	0xff
	.zero		1


	//   ....[122]....
        /*0944*/ 	.word	0x0000f3d0
        /*0948*/ 	.word	0x00000000
        /*094c*/ 	.word	0x000000b0
        /*0950*/ 	.short	0x010a
        /*0952*/ 	.byte	0xff
	.zero		1


	//   ....[123]....
        /*0954*/ 	.word	0x0000f430
        /*0958*/ 	.word	0x00000000
        /*095c*/ 	.word	0x00000090
        /*0960*/ 	.short	0x010a
        /*0962*/ 	.byte	0xff
	.zero		1


	//   ....[124]....
        /*0964*/ 	.word	0x0000f480
        /*0968*/ 	.word	0x00000000
        /*096c*/ 	.word	0x00000080
        /*0970*/ 	.short	0x010a
        /*0972*/ 	.byte	0xff
	.zero		1


	//   ....[125]....
        /*0974*/ 	.word	0x0000f4e0
        /*0978*/ 	.word	0x00000000
        /*097c*/ 	.word	0x00000090
        /*0980*/ 	.short	0x010a
        /*0982*/ 	.byte	0xff
	.zero		1


	//   ....[126]....
        /*0984*/ 	.word	0x0000f530
        /*0988*/ 	.word	0x00000000
        /*098c*/ 	.word	0x00000080
        /*0990*/ 	.short	0x010a
        /*0992*/ 	.byte	0xff
	.zero		1


	//   ....[127]....
        /*0994*/ 	.word	0x0000f590
        /*0998*/ 	.word	0x00000000
        /*099c*/ 	.word	0x00000000
        /*09a0*/ 	.short	0x010a
        /*09a2*/ 	.byte	0xff
	.zero		1


	//   ....[128]....
        /*09a4*/ 	.word	0x0000f5f0
        /*09a8*/ 	.word	0x00000000
        /*09ac*/ 	.word	0x000000a8
        /*09b0*/ 	.short	0x010a
        /*09b2*/ 	.byte	0xff
	.zero		1


	//   ....[129]....
        /*09b4*/ 	.word	0x0000f650
        /*09b8*/ 	.word	0x00000000
        /*09bc*/ 	.word	0x000000d0
        /*09c0*/ 	.short	0x010a
        /*09c2*/ 	.byte	0xff
	.zero		1


	//   ....[130]....
        /*09c4*/ 	.word	0x0000f6a0
        /*09c8*/ 	.word	0x00000008
        /*09cc*/ 	.word	0x00000080
        /*09d0*/ 	.short	0x010a
        /*09d2*/ 	.byte	0xff
	.zero		1


	//   ....[131]....
        /*09d4*/ 	.word	0x0000f700
        /*09d8*/ 	.word	0x00000000
        /*09dc*/ 	.word	0x00000078
        /*09e0*/ 	.short	0x010a
        /*09e2*/ 	.byte	0xff
	.zero		1


	//   ....[132]....
        /*09e4*/ 	.word	0x0000f760
        /*09e8*/ 	.word	0x00000000
        /*09ec*/ 	.word	0x00000058
        /*09f0*/ 	.short	0x010a
        /*09f2*/ 	.byte	0xff
	.zero		1


	//   ....[133]....
        /*09f4*/ 	.word	0x0000f7c0
        /*09f8*/ 	.word	0x00000000
        /*09fc*/ 	.word	0x00000058
        /*0a00*/ 	.short	0x010a
        /*0a02*/ 	.byte	0xff
	.zero		1


	//   ....[134]....
        /*0a04*/ 	.word	0x0000f820
        /*0a08*/ 	.word	0x00000000
        /*0a0c*/ 	.word	0x00000058
        /*0a10*/ 	.short	0x010a
        /*0a12*/ 	.byte	0xff
	.zero		1


	//   ....[135]....
        /*0a14*/ 	.word	0x0000f880
        /*0a18*/ 	.word	0x00000000
        /*0a1c*/ 	.word	0x00000058
        /*0a20*/ 	.short	0x010a
        /*0a22*/ 	.byte	0xff
	.zero		1


	//   ....[136]....
        /*0a24*/ 	.word	0x0000f8e0
        /*0a28*/ 	.word	0x00000000
        /*0a2c*/ 	.word	0x00000058
        /*0a30*/ 	.short	0x010a
        /*0a32*/ 	.byte	0xff
	.zero		1


	//   ....[137]....
        /*0a34*/ 	.word	0x0000f940
        /*0a38*/ 	.word	0x00000000
        /*0a3c*/ 	.word	0x00000058
        /*0a40*/ 	.short	0x010a
        /*0a42*/ 	.byte	0xff
	.zero		1


	//   ....[138]....
        /*0a44*/ 	.word	0x0000f9a0
        /*0a48*/ 	.word	0x00000000
        /*0a4c*/ 	.word	0x00000058
        /*0a50*/ 	.short	0x010a
        /*0a52*/ 	.byte	0xff
	.zero		1


	//   ....[139]....
        /*0a54*/ 	.word	0x0000fa00
        /*0a58*/ 	.word	0x00000000
        /*0a5c*/ 	.word	0x00000058
        /*0a60*/ 	.short	0x010a
        /*0a62*/ 	.byte	0xff
	.zero		1


	//   ....[140]....
        /*0a64*/ 	.word	0x0000fa60
        /*0a68*/ 	.word	0x00000000
        /*0a6c*/ 	.word	0x00000000
        /*0a70*/ 	.short	0x010a
        /*0a72*/ 	.byte	0xff
	.zero		1


	//   ....[141]....
        /*0a74*/ 	.word	0x0000fac0
        /*0a78*/ 	.word	0x00000000
        /*0a7c*/ 	.word	0x00000000
        /*0a80*/ 	.short	0x010a
        /*0a82*/ 	.byte	0xff
	.zero		1


	//   ....[142]....
        /*0a84*/ 	.word	0x0000fb10
        /*0a88*/ 	.word	0x00000000
        /*0a8c*/ 	.word	0x00000080
        /*0a90*/ 	.short	0x010a
        /*0a92*/ 	.byte	0xff
	.zero		1


	//   ....[143]....
        /*0a94*/ 	.word	0x0000fb60
        /*0a98*/ 	.word	0x00000004
        /*0a9c*/ 	.word	0x00000040
        /*0aa0*/ 	.short	0x010a
        /*0aa2*/ 	.byte	0xff
	.zero		1


	//   ....[144]....
        /*0aa4*/ 	.word	0x0000fbc0
        /*0aa8*/ 	.word	0x00000003
        /*0aac*/ 	.word	0x000000a0
        /*0ab0*/ 	.short	0x010a
        /*0ab2*/ 	.byte	0xff
	.zero		1


	//   ....[145]....
        /*0ab4*/ 	.word	0x0000fc10
        /*0ab8*/ 	.word	0x00000005
        /*0abc*/ 	.word	0x00000040
        /*0ac0*/ 	.short	0x010a
        /*0ac2*/ 	.byte	0xff
	.zero		1


	//   ....[146]....
        /*0ac4*/ 	.word	0x0000fc60
        /*0ac8*/ 	.word	0x00000005
        /*0acc*/ 	.word	0x00000040
        /*0ad0*/ 	.short	0x010a
        /*0ad2*/ 	.byte	0xff
	.zero		1


	//   ....[147]....
        /*0ad4*/ 	.word	0x0000fcb0
        /*0ad8*/ 	.word	0x00000005
        /*0adc*/ 	.word	0x00000040
        /*0ae0*/ 	.short	0x010a
        /*0ae2*/ 	.byte	0xff
	.zero		1


	//   ....[148]....
        /*0ae4*/ 	.word	0x0000fd00
        /*0ae8*/ 	.word	0x00000005
        /*0aec*/ 	.word	0x00000040
        /*0af0*/ 	.short	0x010a
        /*0af2*/ 	.byte	0xff
	.zero		1


	//   ....[149]....
        /*0af4*/ 	.word	0x0000fd50
        /*0af8*/ 	.word	0x00000005
        /*0afc*/ 	.word	0x00000040
        /*0b00*/ 	.short	0x010a
        /*0b02*/ 	.byte	0xff
	.zero		1


	//   ....[150]....
        /*0b04*/ 	.word	0x0000fda0
        /*0b08*/ 	.word	0x00000005
        /*0b0c*/ 	.word	0x00000040
        /*0b10*/ 	.short	0x010a
        /*0b12*/ 	.byte	0xff
	.zero		1


	//   ....[151]....
        /*0b14*/ 	.word	0x0000fdf0
        /*0b18*/ 	.word	0x00000003
        /*0b1c*/ 	.word	0x00000040
        /*0b20*/ 	.short	0x010a
        /*0b22*/ 	.byte	0xff
	.zero		1


	//----- nvinfo : EIATTR_NUM_MBARRIERS
	.align		4
.L_47:
        /*0b24*/ 	.byte	0x03, 0x38
        /*0b26*/ 	.short	0x001b


	//----- nvinfo : EIATTR_EXIT_INSTR_OFFSETS
	.align		4
        /*0b28*/ 	.byte	0x04, 0x1c
        /*0b2a*/ 	.short	(.L_49 - .L_48)


	//   ....[0]....
.L_48:
        /*0b2c*/ 	.word	0x00002600


	//   ....[1]....
        /*0b30*/ 	.word	0x00002af0


	//   ....[2]....
        /*0b34*/ 	.word	0x00002b50


	//   ....[3]....
        /*0b38*/ 	.word	0x00003920


	//   ....[4]....
        /*0b3c*/ 	.word	0x00006260


	//   ....[5]....
        /*0b40*/ 	.word	0x000062a0


	//   ....[6]....
        /*0b44*/ 	.word	0x0000f080


	//   ....[7]....
        /*0b48*/ 	.word	0x0000f100


	//   ....[8]....
        /*0b4c*/ 	.word	0x0000f130


	//   ....[9]....
        /*0b50*/ 	.word	0x0000f1a0


	//----- nvinfo : EIATTR_MAX_THREADS
	.align		4
.L_49:
        /*0b54*/ 	.byte	0x04, 0x05
        /*0b56*/ 	.short	(.L_51 - .L_50)
.L_50:
        /*0b58*/ 	.word	0x00000100
        /*0b5c*/ 	.word	0x00000001
        /*0b60*/ 	.word	0x00000001


	//----- nvinfo : EIATTR_CRS_STACK_SIZE
	.align		4
.L_51:
        /*0b64*/ 	.byte	0x04, 0x1e
        /*0b66*/ 	.short	(.L_53 - .L_52)
.L_52:
        /*0b68*/ 	.word	0x00000000


	//----- nvinfo : EIATTR_CBANK_PARAM_SIZE
	.align		4
.L_53:
        /*0b6c*/ 	.byte	0x03, 0x19
        /*0b6e*/ 	.short	0x0a00


	//----- nvinfo : EIATTR_PARAM_CBANK
	.align		4
        /*0b70*/ 	.byte	0x04, 0x0a
        /*0b72*/ 	.short	(.L_55 - .L_54)
	.align		4
.L_54:
        /*0b74*/ 	.word	index@(.nv.constant0._ZN7cutlass13device_kernelINS_4gemm6kernel13GemmUniversalIN4cute5tupleIJiiiiEEENS1_10collective13CollectiveMmaINS1_41MainloopSm100TmaUmmaWarpSpecializedSparseILi4ELi2ELi1ENS5_IJNS4_1CILi1EEENSA_ILi2EEESB_EEEEENS5_IJNSA_ILi128EEENSA_ILi256EEENSA_ILi64EEEEEENS_6half_tENS5_IJNS4_6LayoutINS5_IJiNS5_IJSC_iEEEiEEENS5_IJlNS5_IJSB_SC_EEElEEEEENSK_INS5_IJNS5_IJNS5_IJNSA_ILi8EEESC_SQ_EEEiEEENS5_IJNS5_IJNSA_ILi16EEESC_NSA_ILi4EEEEEEiEEEiEEENS5_IJNS5_IJNS5_IJSF_ST_NSA_ILi2048EEEEEENSA_ILi16384EEEEEENS5_IJNS5_IJSB_NSA_ILi1024EEENSA_ILi32EEEEEElEEElEEEEEEEESJ_NS5_IJlSB_lEEENS4_8TiledMMAINS4_8MMA_AtomIJNS4_27SM100_MMA_F16BF16_SS_SPARSEISJ_SJ_fLi128ELi256ELNS4_4UMMA5MajorE0ELS1E_0ELNS1D_7ScaleInE0ELS1F_0EEEEEENSK_INS5_IJSB_SB_SB_EEENS5_IJNSA_ILi0EEES1J_S1J_EEEEENS5_IJNS4_10UnderscoreES1M_S1M_EEEEENS4_23SM90_TMA_LOAD_MULTICASTENS4_14ComposedLayoutINS4_7SwizzleILi2ELi4ELi3EEENS4_25smem_sparse_ptr_flag_bitsILi2ELi16EEENSK_INS5_IJNS5_IJSB_SQ_EEENS5_IJSC_S13_EEEEEENS5_IJNS5_IJS1J_SH_EEESN_EEEEEEEvNS4_8identityENS4_13SM90_TMA_LOADENS1Q_INS1R_ILi3ELi4ELi3EEENS4_18smem_ptr_flag_bitsILi16EEENSK_INS5_IJSQ_SH_EEENS5_IJSH_SB_EEEEEEEvS22_EENS_8epilogue10collective18CollectiveEpilogueINS2C_23Sm100TmaWarpSpecializedILi3ELi2ELi32ELb1ELb0EEEJSI_NS5_IJNSK_ISF_SB_EENSK_IS13_SB_EEEEEfNS5_IJSB_llEEEfS2K_NS2C_6fusion15FusionCallbacksIS2G_NS2L_17LinearCombinationIffffLNS_15FloatRoundStyleE2EEESI_S2J_JEEENS4_5SM1004TMEM4LOAD26SM100_TMEM_LOAD_32dp32b32xES23_NS1Q_INS1R_ILi2ELi5ELi2EEENS25_ILi32EEENSK_INS5_IJS13_SU_EEENS5_IJSB_S13_EEEEEEENS4_39AutoVectorizingCopyWithAssumedAlignmentILi128EEENS4_14SM90_TMA_STOREES30_S32_S32_EEEvvEEEEvNT_6ParamsE)
        /*0b78*/ 	.short	0x0380
        /*0b7a*/ 	.short	0x0a00


	//----- nvinfo : EIATTR_SW_WAR
	.align		4
.L_55:
        /*0b7c*/ 	.byte	0x04, 0x36
        /*0b7e*/ 	.short	(.L_57 - .L_56)
.L_56:
        /*0b80*/ 	.word	0x00000008
.L_57:


//--------------------- .nv.callgraph             --------------------------
	.section	.nv.callgraph,"",@"SHT_CUDA_CALLGRAPH"
	.align	4
	.sectionentsize	8
	.align		4
        /*0000*/ 	.word	0x00000000
	.align		4
        /*0004*/ 	.word	0xffffffff
	.align		4
        /*0008*/ 	.word	index@(_ZN7cutlass13device_kernelINS_4gemm6kernel13GemmUniversalIN4cute5tupleIJiiiiEEENS1_10collective13CollectiveMmaINS1_41MainloopSm100TmaUmmaWarpSpecializedSparseILi4ELi2ELi1ENS5_IJNS4_1CILi1EEENSA_ILi2EEESB_EEEEENS5_IJNSA_ILi128EEENSA_ILi256EEENSA_ILi64EEEEEENS_6half_tENS5_IJNS4_6LayoutINS5_IJiNS5_IJSC_iEEEiEEENS5_IJlNS5_IJSB_SC_EEElEEEEENSK_INS5_IJNS5_IJNS5_IJNSA_ILi8EEESC_SQ_EEEiEEENS5_IJNS5_IJNSA_ILi16EEESC_NSA_ILi4EEEEEEiEEEiEEENS5_IJNS5_IJNS5_IJSF_ST_NSA_ILi2048EEEEEENSA_ILi16384EEEEEENS5_IJNS5_IJSB_NSA_ILi1024EEENSA_ILi32EEEEEElEEElEEEEEEEESJ_NS5_IJlSB_lEEENS4_8TiledMMAINS4_8MMA_AtomIJNS4_27SM100_MMA_F16BF16_SS_SPARSEISJ_SJ_fLi128ELi256ELNS4_4UMMA5MajorE0ELS1E_0ELNS1D_7ScaleInE0ELS1F_0EEEEEENSK_INS5_IJSB_SB_SB_EEENS5_IJNSA_ILi0EEES1J_S1J_EEEEENS5_IJNS4_10UnderscoreES1M_S1M_EEEEENS4_23SM90_TMA_LOAD_MULTICASTENS4_14ComposedLayoutINS4_7SwizzleILi2ELi4ELi3EEENS4_25smem_sparse_ptr_flag_bitsILi2ELi16EEENSK_INS5_IJNS5_IJSB_SQ_EEENS5_IJSC_S13_EEEEEENS5_IJNS5_IJS1J_SH_EEESN_EEEEEEEvNS4_8identityENS4_13SM90_TMA_LOADENS1Q_INS1R_ILi3ELi4ELi3EEENS4_18smem_ptr_flag_bitsILi16EEENSK_INS5_IJSQ_SH_EEENS5_IJSH_SB_EEEEEEEvS22_EENS_8epilogue10collective18CollectiveEpilogueINS2C_23Sm100TmaWarpSpecializedILi3ELi2ELi32ELb1ELb0EEEJSI_NS5_IJNSK_ISF_SB_EENSK_IS13_SB_EEEEEfNS5_IJSB_llEEEfS2K_NS2C_6fusion15FusionCallbacksIS2G_NS2L_17LinearCombinationIffffLNS_15FloatRoundStyleE2EEESI_S2J_JEEENS4_5SM1004TMEM4LOAD26SM100_TMEM_LOAD_32dp32b32xES23_NS1Q_INS1R_ILi2ELi5ELi2EEENS25_ILi32EEENSK_INS5_IJS13_SU_EEENS5_IJSB_S13_EEEEEEENS4_39AutoVectorizingCopyWithAssumedAlignmentILi128EEENS4_14SM90_TMA_STOREES30_S32_S32_EEEvvEEEEvNT_6ParamsE)
	.align		4
        /*000c*/ 	.word	index@(__assertfail)
	.align		4
        /*0010*/ 	.word	0x00000000
	.align		4
        /*0014*/ 	.word	0xfffffffe
	.align		4
        /*0018*/ 	.word	0x00000000
	.align		4
        /*001c*/ 	.word	0xfffffffd
	.align		4
        /*0020*/ 	.word	0x00000000
	.align		4
        /*0024*/ 	.word	0xfffffffc


//--------------------- .nv.constant4             --------------------------
	.section	.nv.constant4,"a",@progbits
	.align	8
	.align		8
.nv.constant4:
        /*0000*/ 	.dword	__assertfail
	.align		8
        /*0008*/ 	.dword	__unnamed_1
	.align		8
        /*0010*/ 	.dword	__unnamed_2
	.align		8
        /*0018*/ 	.dword	_ZN39_INTERNAL_530ae4b5_4_k_cu_f556362f_27024cuda3std3__45__cpo5beginE
	.align		8
        /*0020*/ 	.dword	_ZN39_INTERNAL_530ae4b5_4_k_cu_f556362f_27024cuda3std3__45__cpo3endE
	.align		8
        /*0028*/ 	.dword	_ZN39_INTERNAL_530ae4b5_4_k_cu_f556362f_27024cuda3std3__45__cpo6cbeginE
	.align		8
        /*0030*/ 	.dword	_ZN39_INTERNAL_530ae4b5_4_k_cu_f556362f_27024cuda3std3__45__cpo4cendE
	.align		8
        /*0038*/ 	.dword	_ZN39_INTERNAL_530ae4b5_4_k_cu_f556362f_27024cuda3std3__441_GLOBAL__N__530ae4b5_4_k_cu_f556362f_27026ignoreE
	.align		8
        /*0040*/ 	.dword	_ZN39_INTERNAL_530ae4b5_4_k_cu_f556362f_27024cuda3std3__419piecewise_constructE
	.align		8
        /*0048*/ 	.dword	_ZN39_INTERNAL_530ae4b5_4_k_cu_f556362f_27024cuda3std3__48in_placeE
	.align		8
        /*0050*/ 	.dword	_ZN39_INTERNAL_530ae4b5_4_k_cu_f556362f_27024cuda3std6ranges3__45__cpo4swapE
	.align		8
        /*0058*/ 	.dword	_ZN39_INTERNAL_530ae4b5_4_k_cu_f556362f_27024cuda3std6ranges3__45__cpo9iter_moveE
	.align		8
        /*0060*/ 	.dword	_ZN39_INTERNAL_530ae4b5_4_k_cu_f556362f_27024cute7productE
	.align		8
        /*0068*/ 	.dword	_ZN39_INTERNAL_530ae4b5_4_k_cu_f556362f_27024cute1_E
	.align		8
        /*0070*/ 	.dword	$str$25
	.align		8
        /*0078*/ 	.dword	$str$26
	.align		8
        /*0080*/ 	.dword	$str$27
	.align		8
        /*0088*/ 	.dword	$str$28


//--------------------- .text._ZN7cutlass13device_kernelINS_4gemm6kernel13GemmUniversalIN4cute5tupleIJiiiiEEENS1_10collective13CollectiveMmaINS1_41MainloopSm100TmaUmmaWarpSpecializedSparseILi4ELi2ELi1ENS5_IJNS4_1CILi1EEENSA_ILi2EEESB_EEEEENS5_IJNSA_ILi128EEENSA_ILi256EEENSA_ILi64EEEEEENS_6half_tENS5_IJNS4_6LayoutINS5_IJiNS5_IJSC_iEEEiEEENS5_IJlNS5_IJSB_SC_EEElEEEEENSK_INS5_IJNS5_IJNS5_IJNSA_ILi8EEESC_SQ_EEEiEEENS5_IJNS5_IJNSA_ILi16EEESC_NSA_ILi4EEEEEEiEEEiEEENS5_IJNS5_IJNS5_IJSF_ST_NSA_ILi2048EEEEEENSA_ILi16384EEEEEENS5_IJNS5_IJSB_NSA_ILi1024EEENSA_ILi32EEEEEElEEElEEEEEEEESJ_NS5_IJlSB_lEEENS4_8TiledMMAINS4_8MMA_AtomIJNS4_27SM100_MMA_F16BF16_SS_SPARSEISJ_SJ_fLi128ELi256ELNS4_4UMMA5MajorE0ELS1E_0ELNS1D_7ScaleInE0ELS1F_0EEEEEENSK_INS5_IJSB_SB_SB_EEENS5_IJNSA_ILi0EEES1J_S1J_EEEEENS5_IJNS4_10UnderscoreES1M_S1M_EEEEENS4_23SM90_TMA_LOAD_MULTICASTENS4_14ComposedLayoutINS4_7SwizzleILi2ELi4ELi3EEENS4_25smem_sparse_ptr_flag_bitsILi2ELi16EEENSK_INS5_IJNS5_IJSB_SQ_EEENS5_IJSC_S13_EEEEEENS5_IJNS5_IJS1J_SH_EEESN_EEEEEEEvNS4_8identityENS4_13SM90_TMA_LOADENS1Q_INS1R_ILi3ELi4ELi3EEENS4_18smem_ptr_flag_bitsILi16EEENSK_INS5_IJSQ_SH_EEENS5_IJSH_SB_EEEEEEEvS22_EENS_8epilogue10collective18CollectiveEpilogueINS2C_23Sm100TmaWarpSpecializedILi3ELi2ELi32ELb1ELb0EEEJSI_NS5_IJNSK_ISF_SB_EENSK_IS13_SB_EEEEEfNS5_IJSB_llEEEfS2K_NS2C_6fusion15FusionCallbacksIS2G_NS2L_17LinearCombinationIffffLNS_15FloatRoundStyleE2EEESI_S2J_JEEENS4_5SM1004TMEM4LOAD26SM100_TMEM_LOAD_32dp32b32xES23_NS1Q_INS1R_ILi2ELi5ELi2EEENS25_ILi32EEENSK_INS5_IJS13_SU_EEENS5_IJSB_S13_EEEEEEENS4_39AutoVectorizingCopyWithAssumedAlignmentILi128EEENS4_14SM90_TMA_STOREES30_S32_S32_EEEvvEEEEvNT_6ParamsE --------------------------
	.section	.text._ZN7cutlass13device_kernelINS_4gemm6kernel13GemmUniversalIN4cute5tupleIJiiiiEEENS1_10collective13CollectiveMmaINS1_41MainloopSm100TmaUmmaWarpSpecializedSparseILi4ELi2ELi1ENS5_IJNS4_1CILi1EEENSA_ILi2EEESB_EEEEENS5_IJNSA_ILi128EEENSA_ILi256EEENSA_ILi64EEEEEENS_6half_tENS5_IJNS4_6LayoutINS5_IJiNS5_IJSC_iEEEiEEENS5_IJlNS5_IJSB_SC_EEElEEEEENSK_INS5_IJNS5_IJNS5_IJNSA_ILi8EEESC_SQ_EEEiEEENS5_IJNS5_IJNSA_ILi16EEESC_NSA_ILi4EEEEEEiEEEiEEENS5_IJNS5_IJNS5_IJSF_ST_NSA_ILi2048EEEEEENSA_ILi16384EEEEEENS5_IJNS5_IJSB_NSA_ILi1024EEENSA_ILi32EEEEEElEEElEEEEEEEESJ_NS5_IJlSB_lEEENS4_8TiledMMAINS4_8MMA_AtomIJNS4_27SM100_MMA_F16BF16_SS_SPARSEISJ_SJ_fLi128ELi256ELNS4_4UMMA5MajorE0ELS1E_0ELNS1D_7ScaleInE0ELS1F_0EEEEEENSK_INS5_IJSB_SB_SB_EEENS5_IJNSA_ILi0EEES1J_S1J_EEEEENS5_IJNS4_10UnderscoreES1M_S1M_EEEEENS4_23SM90_TMA_LOAD_MULTICASTENS4_14ComposedLayoutINS4_7SwizzleILi2ELi4ELi3EEENS4_25smem_sparse_ptr_flag_bitsILi2ELi16EEENSK_INS5_IJNS5_IJSB_SQ_EEENS5_IJSC_S13_EEEEEENS5_IJNS5_IJS1J_SH_EEESN_EEEEEEEvNS4_8identityENS4_13SM90_TMA_LOADENS1Q_INS1R_ILi3ELi4ELi3EEENS4_18smem_ptr_flag_bitsILi16EEENSK_INS5_IJSQ_SH_EEENS5_IJSH_SB_EEEEEEEvS22_EENS_8epilogue10collective18CollectiveEpilogueINS2C_23Sm100TmaWarpSpecializedILi3ELi2ELi32ELb1ELb0EEEJSI_NS5_IJNSK_ISF_SB_EENSK_IS13_SB_EEEEEfNS5_IJSB_llEEEfS2K_NS2C_6fusion15FusionCallbacksIS2G_NS2L_17LinearCombinationIffffLNS_15FloatRoundStyleE2EEESI_S2J_JEEENS4_5SM1004TMEM4LOAD26SM100_TMEM_LOAD_32dp32b32xES23_NS1Q_INS1R_ILi2ELi5ELi2EEENS25_ILi32EEENSK_INS5_IJS13_SU_EEENS5_IJSB_S13_EEEEEEENS4_39AutoVectorizingCopyWithAssumedAlignmentILi128EEENS4_14SM90_TMA_STOREES30_S32_S32_EEEvvEEEEvNT_6ParamsE,"ax",@progbits
	.align	128
.text._ZN7cutlass13device_kernelINS_4gemm6kernel13GemmUniversalIN4cute5tupleIJiiiiEEENS1_10collective13CollectiveMmaINS1_41MainloopSm100TmaUmmaWarpSpecializedSparseILi4ELi2ELi1ENS5_IJNS4_1CILi1EEENSA_ILi2EEESB_EEEEENS5_IJNSA_ILi128EEENSA_ILi256EEENSA_ILi64EEEEEENS_6half_tENS5_IJNS4_6LayoutINS5_IJiNS5_IJSC_iEEEiEEENS5_IJlNS5_IJSB_SC_EEElEEEEENSK_INS5_IJNS5_IJNS5_IJNSA_ILi8EEESC_SQ_EEEiEEENS5_IJNS5_IJNSA_ILi16EEESC_NSA_ILi4EEEEEEiEEEiEEENS5_IJNS5_IJNS5_IJSF_ST_NSA_ILi2048EEEEEENSA_ILi16384EEEEEENS5_IJNS5_IJSB_NSA_ILi1024EEENSA_ILi32EEEEEElEEElEEEEEEEESJ_NS5_IJlSB_lEEENS4_8TiledMMAINS4_8MMA_AtomIJNS4_27SM100_MMA_F16BF16_SS_SPARSEISJ_SJ_fLi128ELi256ELNS4_4UMMA5MajorE0ELS1E_0ELNS1D_7ScaleInE0ELS1F_0EEEEEENSK_INS5_IJSB_SB_SB_EEENS5_IJNSA_ILi0EEES1J_S1J_EEEEENS5_IJNS4_10UnderscoreES1M_S1M_EEEEENS4_23SM90_TMA_LOAD_MULTICASTENS4_14ComposedLayoutINS4_7SwizzleILi2ELi4ELi3EEENS4_25smem_sparse_ptr_flag_bitsILi2ELi16EEENSK_INS5_IJNS5_IJSB_SQ_EEENS5_IJSC_S13_EEEEEENS5_IJNS5_IJS1J_SH_EEESN_EEEEEEEvNS4_8identityENS4_13SM90_TMA_LOADENS1Q_INS1R_ILi3ELi4ELi3EEENS4_18smem_ptr_flag_bitsILi16EEENSK_INS5_IJSQ_SH_EEENS5_IJSH_SB_EEEEEEEvS22_EENS_8epilogue10collective18CollectiveEpilogueINS2C_23Sm100TmaWarpSpecializedILi3ELi2ELi32ELb1ELb0EEEJSI_NS5_IJNSK_ISF_SB_EENSK_IS13_SB_EEEEEfNS5_IJSB_llEEEfS2K_NS2C_6fusion15FusionCallbacksIS2G_NS2L_17LinearCombinationIffffLNS_15FloatRoundStyleE2EEESI_S2J_JEEENS4_5SM1004TMEM4LOAD26SM100_TMEM_LOAD_32dp32b32xES23_NS1Q_INS1R_ILi2ELi5ELi2EEENS25_ILi32EEENSK_INS5_IJS13_SU_EEENS5_IJSB_S13_EEEEEEENS4_39AutoVectorizingCopyWithAssumedAlignmentILi128EEENS4_14SM90_TMA_STOREES30_S32_S32_EEEvvEEEEvNT_6ParamsE:
        .type           _ZN7cutlass13device_kernelINS_4gemm6kernel13GemmUniversalIN4cute5tupleIJiiiiEEENS1_10collective13CollectiveMmaINS1_41MainloopSm100TmaUmmaWarpSpecializedSparseILi4ELi2ELi1ENS5_IJNS4_1CILi1EEENSA_ILi2EEESB_EEEEENS5_IJNSA_ILi128EEENSA_ILi256EEENSA_ILi64EEEEEENS_6half_tENS5_IJNS4_6LayoutINS5_IJiNS5_IJSC_iEEEiEEENS5_IJlNS5_IJSB_SC_EEElEEEEENSK_INS5_IJNS5_IJNS5_IJNSA_ILi8EEESC_SQ_EEEiEEENS5_IJNS5_IJNSA_ILi16EEESC_NSA_ILi4EEEEEEiEEEiEEENS5_IJNS5_IJNS5_IJSF_ST_NSA_ILi2048EEEEEENSA_ILi16384EEEEEENS5_IJNS5_IJSB_NSA_ILi1024EEENSA_ILi32EEEEEElEEElEEEEEEEESJ_NS5_IJlSB_lEEENS4_8TiledMMAINS4_8MMA_AtomIJNS4_27SM100_MMA_F16BF16_SS_SPARSEISJ_SJ_fLi128ELi256ELNS4_4UMMA5MajorE0ELS1E_0ELNS1D_7ScaleInE0ELS1F_0EEEEEENSK_INS5_IJSB_SB_SB_EEENS5_IJNSA_ILi0EEES1J_S1J_EEEEENS5_IJNS4_10UnderscoreES1M_S1M_EEEEENS4_23SM90_TMA_LOAD_MULTICASTENS4_14ComposedLayoutINS4_7SwizzleILi2ELi4ELi3EEENS4_25smem_sparse_ptr_flag_bitsILi2ELi16EEENSK_INS5_IJNS5_IJSB_SQ_EEENS5_IJSC_S13_EEEEEENS5_IJNS5_IJS1J_SH_EEESN_EEEEEEEvNS4_8identityENS4_13SM90_TMA_LOADENS1Q_INS1R_ILi3ELi4ELi3EEENS4_18smem_ptr_flag_bitsILi16EEENSK_INS5_IJSQ_SH_EEENS5_IJSH_SB_EEEEEEEvS22_EENS_8epilogue10collective18CollectiveEpilogueINS2C_23Sm100TmaWarpSpecializedILi3ELi2ELi32ELb1ELb0EEEJSI_NS5_IJNSK_ISF_SB_EENSK_IS13_SB_EEEEEfNS5_IJSB_llEEEfS2K_NS2C_6fusion15FusionCallbacksIS2G_NS2L_17LinearCombinationIffffLNS_15FloatRoundStyleE2EEESI_S2J_JEEENS4_5SM1004TMEM4LOAD26SM100_TMEM_LOAD_32dp32b32xES23_NS1Q_INS1R_ILi2ELi5ELi2EEENS25_ILi32EEENSK_INS5_IJS13_SU_EEENS5_IJSB_S13_EEEEEEENS4_39AutoVectorizingCopyWithAssumedAlignmentILi128EEENS4_14SM90_TMA_STOREES30_S32_S32_EEEvvEEEEvNT_6ParamsE,@function
        .size           _ZN7cutlass13device_kernelINS_4gemm6kernel13GemmUniversalIN4cute5tupleIJiiiiEEENS1_10collective13CollectiveMmaINS1_41MainloopSm100TmaUmmaWarpSpecializedSparseILi4ELi2ELi1ENS5_IJNS4_1CILi1EEENSA_ILi2EEESB_EEEEENS5_IJNSA_ILi128EEENSA_ILi256EEENSA_ILi64EEEEEENS_6half_tENS5_IJNS4_6LayoutINS5_IJiNS5_IJSC_iEEEiEEENS5_IJlNS5_IJSB_SC_EEElEEEEENSK_INS5_IJNS5_IJNS5_IJNSA_ILi8EEESC_SQ_EEEiEEENS5_IJNS5_IJNSA_ILi16EEESC_NSA_ILi4EEEEEEiEEEiEEENS5_IJNS5_IJNS5_IJSF_ST_NSA_ILi2048EEEEEENSA_ILi16384EEEEEENS5_IJNS5_IJSB_NSA_ILi1024EEENSA_ILi32EEEEEElEEElEEEEEEEESJ_NS5_IJlSB_lEEENS4_8TiledMMAINS4_8MMA_AtomIJNS4_27SM100_MMA_F16BF16_SS_SPARSEISJ_SJ_fLi128ELi256ELNS4_4UMMA5MajorE0ELS1E_0ELNS1D_7ScaleInE0ELS1F_0EEEEEENSK_INS5_IJSB_SB_SB_EEENS5_IJNSA_ILi0EEES1J_S1J_EEEEENS5_IJNS4_10UnderscoreES1M_S1M_EEEEENS4_23SM90_TMA_LOAD_MULTICASTENS4_14ComposedLayoutINS4_7SwizzleILi2ELi4ELi3EEENS4_25smem_sparse_ptr_flag_bitsILi2ELi16EEENSK_INS5_IJNS5_IJSB_SQ_EEENS5_IJSC_S13_EEEEEENS5_IJNS5_IJS1J_SH_EEESN_EEEEEEEvNS4_8identityENS4_13SM90_TMA_LOADENS1Q_INS1R_ILi3ELi4ELi3EEENS4_18smem_ptr_flag_bitsILi16EEENSK_INS5_IJSQ_SH_EEENS5_IJSH_SB_EEEEEEEvS22_EENS_8epilogue10collective18CollectiveEpilogueINS2C_23Sm100TmaWarpSpecializedILi3ELi2ELi32ELb1ELb0EEEJSI_NS5_IJNSK_ISF_SB_EENSK_IS13_SB_EEEEEfNS5_IJSB_llEEEfS2K_NS2C_6fusion15FusionCallbacksIS2G_NS2L_17LinearCombinationIffffLNS_15FloatRoundStyleE2EEESI_S2J_JEEENS4_5SM1004TMEM4LOAD26SM100_TMEM_LOAD_32dp32b32xES23_NS1Q_INS1R_ILi2ELi5ELi2EEENS25_ILi32EEENSK_INS5_IJS13_SU_EEENS5_IJSB_S13_EEEEEEENS4_39AutoVectorizingCopyWithAssumedAlignmentILi128EEENS4_14SM90_TMA_STOREES30_S32_S32_EEEvvEEEEvNT_6ParamsE,(.L_x_220 - _ZN7cutlass13device_kernelINS_4gemm6kernel13GemmUniversalIN4cute5tupleIJiiiiEEENS1_10collective13CollectiveMmaINS1_41MainloopSm100TmaUmmaWarpSpecializedSparseILi4ELi2ELi1ENS5_IJNS4_1CILi1EEENSA_ILi2EEESB_EEEEENS5_IJNSA_ILi128EEENSA_ILi256EEENSA_ILi64EEEEEENS_6half_tENS5_IJNS4_6LayoutINS5_IJiNS5_IJSC_iEEEiEEENS5_IJlNS5_IJSB_SC_EEElEEEEENSK_INS5_IJNS5_IJNS5_IJNSA_ILi8EEESC_SQ_EEEiEEENS5_IJNS5_IJNSA_ILi16EEESC_NSA_ILi4EEEEEEiEEEiEEENS5_IJNS5_IJNS5_IJSF_ST_NSA_ILi2048EEEEEENSA_ILi16384EEEEEENS5_IJNS5_IJSB_NSA_ILi1024EEENSA_ILi32EEEEEElEEElEEEEEEEESJ_NS5_IJlSB_lEEENS4_8TiledMMAINS4_8MMA_AtomIJNS4_27SM100_MMA_F16BF16_SS_SPARSEISJ_SJ_fLi128ELi256ELNS4_4UMMA5MajorE0ELS1E_0ELNS1D_7ScaleInE0ELS1F_0EEEEEENSK_INS5_IJSB_SB_SB_EEENS5_IJNSA_ILi0EEES1J_S1J_EEEEENS5_IJNS4_10UnderscoreES1M_S1M_EEEEENS4_23SM90_TMA_LOAD_MULTICASTENS4_14ComposedLayoutINS4_7SwizzleILi2ELi4ELi3EEENS4_25smem_sparse_ptr_flag_bitsILi2ELi16EEENSK_INS5_IJNS5_IJSB_SQ_EEENS5_IJSC_S13_EEEEEENS5_IJNS5_IJS1J_SH_EEESN_EEEEEEEvNS4_8identityENS4_13SM90_TMA_LOADENS1Q_INS1R_ILi3ELi4ELi3EEENS4_18smem_ptr_flag_bitsILi16EEENSK_INS5_IJSQ_SH_EEENS5_IJSH_SB_EEEEEEEvS22_EENS_8epilogue10collective18CollectiveEpilogueINS2C_23Sm100TmaWarpSpecializedILi3ELi2ELi32ELb1ELb0EEEJSI_NS5_IJNSK_ISF_SB_EENSK_IS13_SB_EEEEEfNS5_IJSB_llEEEfS2K_NS2C_6fusion15FusionCallbacksIS2G_NS2L_17LinearCombinationIffffLNS_15FloatRoundStyleE2EEESI_S2J_JEEENS4_5SM1004TMEM4LOAD26SM100_TMEM_LOAD_32dp32b32xES23_NS1Q_INS1R_ILi2ELi5ELi2EEENS25_ILi32EEENSK_INS5_IJS13_SU_EEENS5_IJSB_S13_EEEEEEENS4_39AutoVectorizingCopyWithAssumedAlignmentILi128EEENS4_14SM90_TMA_STOREES30_S32_S32_EEEvvEEEEvNT_6ParamsE)
        .other          _ZN7cutlass13device_kernelINS_4gemm6kernel13GemmUniversalIN4cute5tupleIJiiiiEEENS1_10collective13CollectiveMmaINS1_41MainloopSm100TmaUmmaWarpSpecializedSparseILi4ELi2ELi1ENS5_IJNS4_1CILi1EEENSA_ILi2EEESB_EEEEENS5_IJNSA_ILi128EEENSA_ILi256EEENSA_ILi64EEEEEENS_6half_tENS5_IJNS4_6LayoutINS5_IJiNS5_IJSC_iEEEiEEENS5_IJlNS5_IJSB_SC_EEElEEEEENSK_INS5_IJNS5_IJNS5_IJNSA_ILi8EEESC_SQ_EEEiEEENS5_IJNS5_IJNSA_ILi16EEESC_NSA_ILi4EEEEEEiEEEiEEENS5_IJNS5_IJNS5_IJSF_ST_NSA_ILi2048EEEEEENSA_ILi16384EEEEEENS5_IJNS5_IJSB_NSA_ILi1024EEENSA_ILi32EEEEEElEEElEEEEEEEESJ_NS5_IJlSB_lEEENS4_8TiledMMAINS4_8MMA_AtomIJNS4_27SM100_MMA_F16BF16_SS_SPARSEISJ_SJ_fLi128ELi256ELNS4_4UMMA5MajorE0ELS1E_0ELNS1D_7ScaleInE0ELS1F_0EEEEEENSK_INS5_IJSB_SB_SB_EEENS5_IJNSA_ILi0EEES1J_S1J_EEEEENS5_IJNS4_10UnderscoreES1M_S1M_EEEEENS4_23SM90_TMA_LOAD_MULTICASTENS4_14ComposedLayoutINS4_7SwizzleILi2ELi4ELi3EEENS4_25smem_sparse_ptr_flag_bitsILi2ELi16EEENSK_INS5_IJNS5_IJSB_SQ_EEENS5_IJSC_S13_EEEEEENS5_IJNS5_IJS1J_SH_EEESN_EEEEEEEvNS4_8identityENS4_13SM90_TMA_LOADENS1Q_INS1R_ILi3ELi4ELi3EEENS4_18smem_ptr_flag_bitsILi16EEENSK_INS5_IJSQ_SH_EEENS5_IJSH_SB_EEEEEEEvS22_EENS_8epilogue10collective18CollectiveEpilogueINS2C_23Sm100TmaWarpSpecializedILi3ELi2ELi32ELb1ELb0EEEJSI_NS5_IJNSK_ISF_SB_EENSK_IS13_SB_EEEEEfNS5_IJSB_llEEEfS2K_NS2C_6fusion15FusionCallbacksIS2G_NS2L_17LinearCombinationIffffLNS_15FloatRoundStyleE2EEESI_S2J_JEEENS4_5SM1004TMEM4LOAD26SM100_TMEM_LOAD_32dp32b32xES23_NS1Q_INS1R_ILi2ELi5ELi2EEENS25_ILi32EEENSK_INS5_IJS13_SU_EEENS5_IJSB_S13_EEEEEEENS4_39AutoVectorizingCopyWithAssumedAlignmentILi128EEENS4_14SM90_TMA_STOREES30_S32_S32_EEEvvEEEEvNT_6ParamsE,@"STO_CUDA_ENTRY STV_DEFAULT"
_ZN7cutlass13device_kernelINS_4gemm6kernel13GemmUniversalIN4cute5tupleIJiiiiEEENS1_10collective13CollectiveMmaINS1_41MainloopSm100TmaUmmaWarpSpecializedSparseILi4ELi2ELi1ENS5_IJNS4_1CILi1EEENSA_ILi2EEESB_EEEEENS5_IJNSA_ILi128EEENSA_ILi256EEENSA_ILi64EEEEEENS_6half_tENS5_IJNS4_6LayoutINS5_IJiNS5_IJSC_iEEEiEEENS5_IJlNS5_IJSB_SC_EEElEEEEENSK_INS5_IJNS5_IJNS5_IJNSA_ILi8EEESC_SQ_EEEiEEENS5_IJNS5_IJNSA_ILi16EEESC_NSA_ILi4EEEEEEiEEEiEEENS5_IJNS5_IJNS5_IJSF_ST_NSA_ILi2048EEEEEENSA_ILi16384EEEEEENS5_IJNS5_IJSB_NSA_ILi1024EEENSA_ILi32EEEEEElEEElEEEEEEEESJ_NS5_IJlSB_lEEENS4_8TiledMMAINS4_8MMA_AtomIJNS4_27SM100_MMA_F16BF16_SS_SPARSEISJ_SJ_fLi128ELi256ELNS4_4UMMA5MajorE0ELS1E_0ELNS1D_7ScaleInE0ELS1F_0EEEEEENSK_INS5_IJSB_SB_SB_EEENS5_IJNSA_ILi0EEES1J_S1J_EEEEENS5_IJNS4_10UnderscoreES1M_S1M_EEEEENS4_23SM90_TMA_LOAD_MULTICASTENS4_14ComposedLayoutINS4_7SwizzleILi2ELi4ELi3EEENS4_25smem_sparse_ptr_flag_bitsILi2ELi16EEENSK_INS5_IJNS5_IJSB_SQ_EEENS5_IJSC_S13_EEEEEENS5_IJNS5_IJS1J_SH_EEESN_EEEEEEEvNS4_8identityENS4_13SM90_TMA_LOADENS1Q_INS1R_ILi3ELi4ELi3EEENS4_18smem_ptr_flag_bitsILi16EEENSK_INS5_IJSQ_SH_EEENS5_IJSH_SB_EEEEEEEvS22_EENS_8epilogue10collective18CollectiveEpilogueINS2C_23Sm100TmaWarpSpecializedILi3ELi2ELi32ELb1ELb0EEEJSI_NS5_IJNSK_ISF_SB_EENSK_IS13_SB_EEEEEfNS5_IJSB_llEEEfS2K_NS2C_6fusion15FusionCallbacksIS2G_NS2L_17LinearCombinationIffffLNS_15FloatRoundStyleE2EEESI_S2J_JEEENS4_5SM1004TMEM4LOAD26SM100_TMEM_LOAD_32dp32b32xES23_NS1Q_INS1R_ILi2ELi5ELi2EEENS25_ILi32EEENSK_INS5_IJS13_SU_EEENS5_IJSB_S13_EEEEEEENS4_39AutoVectorizingCopyWithAssumedAlignmentILi128EEENS4_14SM90_TMA_STOREES30_S32_S32_EEEvvEEEEvNT_6ParamsE:
[----:B------:R-:W1:Y:S01]  /*0000*/  LDC R1, c[0x0][0x37c] ;  /* 0x0000df00ff017b82 */ /* 0x000e620000000800 */
[----:B------:R-:W2:Y:S01]  /*0010*/  S2R R93, SR_TID.X ;  /* 0x00000000005d7919 */ /* 0x000ea20000002100 */
[----:B------:R-:W3:Y:S01]  /*0020*/  LDCU.64 UR10, c[0x0][0xa90] ;  /* 0x00015200ff0a77ac */ /* 0x000ee20008000a00 */
[----:B------:R-:W-:Y:S02]  /*0030*/  PRMT R79, RZ, 0x7610, R79 ;  /* 0x00007610ff4f7816 */ /* 0x000fe4000000004f */
[----:B------:R-:W-:Y:S01]  /*0040*/  ELECT P3, URZ, PT ;  /* 0x0000000000ff782f */ /* 0x000fe20003860000 */
[----:B---3--:R-:W-:-:S04]  /*0050*/  UISETP.NE.U32.AND UP0, UPT, UR10, URZ, UPT ;  /* 0x000000ff0a00728c */ /* 0x008fc8000bf05070 */
[----:B------:R-:W-:Y:S01]  /*0060*/  UISETP.NE.AND.EX UP0, UPT, UR11, URZ, UPT, UP0 ;  /* 0x000000ff0b00728c */ /* 0x000fe2000bf05300 */
[----:B--2---:R-:W-:-:S05]  /*0070*/  SHF.R.U32.HI R80, RZ, 0x5, R93 ;  /* 0x00000005ff507819 */ /* 0x004fca000001165d */
[----:B------:R-:W2:Y:S02]  /*0080*/  SHFL.IDX PT, R0, R80, RZ, 0x1f ;  /* 0x00001fff50007589 */ /* 0x000ea400000e0000 */
[----:B--2---:R-:W-:Y:S01]  /*0090*/  R2UR UR20, R0 ;  /* 0x00000000001472ca */ /* 0x004fe200000e0000 */
[----:B-1----:R-:W-:-:S14]  /*00a0*/  BRA.U UP0, `(.L_x_0) ;  /* 0x0000000100307547 */ /* 0x002fdc000b800000 */
[----:B------:R-:W1:Y:S02]  /*00b0*/  LDCU.64 UR4, c[0x0][0xa88] ;  /* 0x00015100ff0477ac */ /* 0x000e640008000a00 */
[----:B-1----:R-:W-:-:S04]  /*00c0*/  UISETP.NE.U32.AND UP0, UPT, UR4, URZ, UPT ;  /* 0x000000ff0400728c */ /* 0x002fc8000bf05070 */
[----:B------:R-:W-:-:S09]  /*00d0*/  UISETP.NE.AND.EX UP0, UPT, UR5, URZ, UPT, UP0 ;  /* 0x000000ff0500728c */ /* 0x000fd2000bf05300 */
[----:B------:R-:W-:Y:S05]  /*00e0*/  BRA.U !UP0, `(.L_x_1) ;  /* 0x0000000108147547 */ /* 0x000fea000b800000 */
[----:B------:R-:W1:Y:S01]  /*00f0*/  LDC.64 R2, c[0x0][0xa88] ;  /* 0x0002a200ff027b82 */ /* 0x000e620000000a00 */
[----:B------:R-:W1:Y:S02]  /*0100*/  LDCU.64 UR4, c[0x0][0x358] ;  /* 0x00006b00ff0477ac */ /* 0x000e640008000a00 */
[----:B-1----:R1:W5:Y:S01]  /*0110*/  LDG.E R41, desc[UR4][R2.64] ;  /* 0x0000000402297981 */ /* 0x002362000c1e1900 */
[----:B------:R-:W-:Y:S01]  /*0120*/  HFMA2 R79, -RZ, RZ, 0, 5.9604644775390625e-08 ;  /* 0x00000001ff4f7431 */ /* 0x000fe200000001ff */
[----:B------:R-:W-:Y:S05]  /*0130*/  BRA `(.L_x_0) ;  /* 0x00000000000c7947 */ /* 0x000fea0003800000 */
.L_x_1:
[----:B------:R-:W1:Y:S01]  /*0140*/  LDCU UR4, c[0x0][0xa80] ;  /* 0x00015000ff0477ac */ /* 0x000e620008000800 */
[----:B------:R-:W-:Y:S01]  /*0150*/  HFMA2 R79, -RZ, RZ, 0, 5.9604644775390625e-08 ;  /* 0x00000001ff4f7431 */ /* 0x000fe200000001ff */
[----:B-1----:R-:W-:-:S07]  /*0160*/  MOV R41, UR4 ;  /* 0x0000000400297c02 */ /* 0x002fce0008000f00 */
.L_x_0:
[----:B------:R-:W2:Y:S02]  /*0170*/  LDCU.64 UR4, c[0x0][0xab0] ;  /* 0x00015600ff0477ac */ /* 0x000ea40008000a00 */
[----:B--2---:R-:W-:-:S04]  /*0180*/  UISETP.NE.U32.AND UP0, UPT, UR4, URZ, UPT ;  /* 0x000000ff0400728c */ /* 0x004fc8000bf05070 */
[----:B------:R-:W-:-:S09]  /*0190*/  UISETP.NE.AND.EX UP0, UPT, UR5, URZ, UPT, UP0 ;  /* 0x000000ff0500728c */ /* 0x000fd2000bf05300 */
[----:B------:R-:W-:Y:S05]  /*01a0*/  BRA.U UP0, `(.L_x_2) ;  /* 0x0000000100287547 */ /* 0x000fea000b800000 */
[----:B------:R-:W2:Y:S02]  /*01b0*/  LDCU.64 UR4, c[0x0][0xaa8] ;  /* 0x00015500ff0477ac */ /* 0x000ea40008000a00 */
[----:B--2---:R-:W-:-:S04]  /*01c0*/  UISETP.NE.U32.AND UP0, UPT, UR4, URZ, UPT ;  /* 0x000000ff0400728c */ /* 0x004fc8000bf05070 */
[----:B------:R-:W-:-:S09]  /*01d0*/  UISETP.NE.AND.EX UP0, UPT, UR5, URZ, UPT, UP0 ;  /* 0x000000ff0500728c */ /* 0x000fd2000bf05300 */
[----:B------:R-:W-:Y:S05]  /*01e0*/  BRA.U !UP0, `(.L_x_3) ;  /* 0x0000000108107547 */ /* 0x000fea000b800000 */
[----:B------:R-:W2:Y:S01]  /*01f0*/  LDC.64 R36, c[0x0][0xaa8] ;  /* 0x0002aa00ff247b82 */ /* 0x000ea20000000a00 */
[----:B------:R-:W2:Y:S02]  /*0200*/  LDCU.64 UR4, c[0x0][0x358] ;  /* 0x00006b00ff0477ac */ /* 0x000ea40008000a00 */
[----:B--2---:R2:W5:Y:S01]  /*0210*/  LDG.E R36, desc[UR4][R36.64] ;  /* 0x0000000424247981 */ /* 0x004562000c1e1900 */
[----:B------:R-:W-:Y:S05]  /*0220*/  BRA `(.L_x_2) ;  /* 0x0000000000087947 */ /* 0x000fea0003800000 */
.L_x_3:
[----:B------:R-:W2:Y:S02]  /*0230*/  LDCU UR4, c[0x0][0xaa0] ;  /* 0x00015400ff0477ac */ /* 0x000ea40008000800 */
[----:B--2---:R-:W-:Y:S02]  /*0240*/  MOV R36, UR4 ;  /* 0x0000000400247c02 */ /* 0x004fe40008000f00 */
.L_x_2:
[----:B------:R-:W-:Y:S01]  /*0250*/  IMAD.U32 R0, RZ, RZ, UR20 ;  /* 0x00000014ff007e24 */ /* 0x000fe2000f8e00ff */
[----:B------:R-:W-:Y:S04]  /*0260*/  BSSY.RECONVERGENT B0, `(.L_x_4) ;  /* 0x000000f000007945 */ /* 0x000fe80003800200 */
[C---:B------:R-:W-:Y:S02]  /*0270*/  ISETP.NE.OR P1, PT, R0.reuse, 0x1, !P3 ;  /* 0x000000010000780c */ /* 0x040fe40005f25670 */
[----:B------:R-:W-:-:S11]  /*0280*/  ISETP.NE.OR P0, PT, R0, 0x3, !P3 ;  /* 0x000000030000780c */ /* 0x000fd60005f05670 */
[----:B------:R-:W-:Y:S05]  /*0290*/  @P1 BRA `(.L_x_5) ;  /* 0x00000000002c1947 */ /* 0x000fea0003800000 */
[----:B------:R-:W3:Y:S02]  /*02a0*/  LDCU.64 UR4, c[0x0][0x348] ;  /* 0x00006900ff0477ac */ /* 0x000ee40008000a00 */
[----:B---3--:R-:W-:Y:S02]  /*02b0*/  UIADD3 UR8, UP2, UPT, UR4, 0x80, URZ ;  /* 0x0000008004087890 */ /* 0x008fe4000ff5e0ff */
[----:B------:R-:W-:Y:S02]  /*02c0*/  UIADD3 UR6, UP1, UPT, UR4, 0x280, URZ ;  /* 0x0000028004067890 */ /* 0x000fe4000ff3e0ff */
[----:B------:R-:W-:Y:S02]  /*02d0*/  UIADD3 UR4, UP0, UPT, UR4, 0x180, URZ ;  /* 0x0000018004047890 */ /* 0x000fe4000ff1e0ff */
[----:B------:R-:W-:Y:S02]  /*02e0*/  UIADD3.X UR9, UPT, UPT, URZ, UR5, URZ, UP2, !UPT ;  /* 0x00000005ff097290 */ /* 0x000fe400097fe4ff */
[----:B------:R-:W-:-:S02]  /*02f0*/  UIADD3.X UR7, UPT, UPT, URZ, UR5, URZ, UP1, !UPT ;  /* 0x00000005ff077290 */ /* 0x000fc40008ffe4ff */
[----:B------:R-:W-:-:S05]  /*0300*/  UIADD3.X UR5, UPT, UPT, URZ, UR5, URZ, UP0, !UPT ;  /* 0x00000005ff057290 */ /* 0x000fca00087fe4ff */
[----:B------:R3:W-:Y:S02]  /*0310*/  UTMACCTL.PF [UR8] ;  /* 0x00000000080079b9 */ /* 0x0007e40008040000 */
[----:B------:R3:W-:Y:S02]  /*0320*/  UTMACCTL.PF [UR6] ;  /* 0x00000000060079b9 */ /* 0x0007e40008040000 */
[----:B------:R3:W-:Y:S02]  /*0330*/  UTMACCTL.PF [UR4] ;  /* 0x00000000040079b9 */ /* 0x0007e40008040000 */
[----:B---3--:R-:W-:Y:S01]  /*0340*/  NOP ;  /* 0x0000000000007918 */ /* 0x008fe20000000000 */
.L_x_5:
[----:B------:R-:W-:Y:S05]  /*0350*/  BSYNC.RECONVERGENT B0 ;  /* 0x0000000000007941 */ /* 0x000fea0003800200 */
.L_x_4:
[----:B------:R-:W-:Y:S04]  /*0360*/  BSSY.RECONVERGENT B0, `(.L_x_6) ;  /* 0x000000a000007945 */ /* 0x000fe80003800200 */
[----:B------:R-:W-:Y:S05]  /*0370*/  @P0 BRA `(.L_x_7) ;  /* 0x0000000000200947 */ /* 0x000fea0003800000 */
[----:B------:R-:W3:Y:S02]  /*0380*/  LDCU.64 UR4, c[0x0][0x348] ;  /* 0x00006900ff0477ac */ /* 0x000ee40008000a00 */
[----:B---3--:R-:W-:Y:S02]  /*0390*/  UIADD3 UR6, UP1, UPT, UR4, 0x780, URZ ;  /* 0x0000078004067890 */ /* 0x008fe4000ff3e0ff */
[----:B------:R-:W-:Y:S02]  /*03a0*/  UIADD3 UR4, UP0, UPT, UR4, 0x880, URZ ;  /* 0x0000088004047890 */ /* 0x000fe4000ff1e0ff */
[----:B------:R-:W-:Y:S02]  /*03b0*/  UIADD3.X UR7, UPT, UPT, URZ, UR5, URZ, UP1, !UPT ;  /* 0x00000005ff077290 */ /* 0x000fe40008ffe4ff */
[----:B------:R-:W-:-:S07]  /*03c0*/  UIADD3.X UR5, UPT, UPT, URZ, UR5, URZ, UP0, !UPT ;  /* 0x00000005ff057290 */ /* 0x000fce00087fe4ff */
[----:B------:R3:W-:Y:S02]  /*03d0*/  UTMACCTL.PF [UR6] ;  /* 0x00000000060079b9 */ /* 0x0007e40008040000 */
[----:B------:R3:W-:Y:S02]  /*03e0*/  UTMACCTL.PF [UR4] ;  /* 0x00000000040079b9 */ /* 0x0007e40008040000 */
[----:B---3--:R-:W-:Y:S01]  /*03f0*/  NOP ;  /* 0x0000000000007918 */ /* 0x008fe20000000000 */
.L_x_7:
[----:B------:R-:W-:Y:S05]  /*0400*/  BSYNC.RECONVERGENT B0 ;  /* 0x0000000000007941 */ /* 0x000fea0003800200 */
.L_x_6:
[----:B------:R-:W3:Y:S01]  /*0410*/  LDCU.64 UR4, c[0x0][0xa88] ;  /* 0x00015100ff0477ac */ /* 0x000ee20008000a00 */
[----:B------:R-:W-:Y:S02]  /*0420*/  UISETP.EQ.U32.AND UP1, UPT, UR10, URZ, UPT ;  /* 0x000000ff0a00728c */ /* 0x000fe4000bf22070 */
[----:B---3--:R-:W-:-:S04]  /*0430*/  UISETP.NE.U32.AND UP0, UPT, UR4, URZ, UPT ;  /* 0x000000ff0400728c */ /* 0x008fc8000bf05070 */
[----:B------:R-:W-:-:S04]  /*0440*/  UISETP.NE.AND.EX UP2, UPT, UR5, URZ, UPT, UP0 ;  /* 0x000000ff0500728c */ /* 0x000fc8000bf45300 */
[----:B------:R-:W-:Y:S02]  /*0450*/  UISETP.EQ.OR.EX UP3, UPT, UR11, URZ, !UP2, UP1 ;  /* 0x000000ff0b00728c */ /* 0x000fe4000d762710 */
[----:B------:R-:W-:Y:S02]  /*0460*/  UPLOP3.LUT UP1, UPT, UPT, UPT, UPT, 0x80, 0x8 ;  /* 0x000000000008789c */ /* 0x000fe40003f2f070 */
[----:B------:R-:W-:-:S06]  /*0470*/  UP2UR UR4, UPR, URZ, 0x8 ;  /* 0x00000008ff047883 */ /* 0x000fcc0008000000 */
[----:B------:R-:W-:Y:S01]  /*0480*/  MOV R86, UR4 ;  /* 0x0000000400567c02 */ /* 0x000fe20008000f00 */
[----:B------:R-:W-:Y:S06]  /*0490*/  BRA.U !UP3, `(.L_x_8) ;  /* 0x000000010b207547 */ /* 0x000fec000b800000 */
[----:B------:R-:W-:Y:S01]  /*04a0*/  UISETP.NE.U32.AND UP0, UPT, UR10, URZ, UPT ;  /* 0x000000ff0a00728c */ /* 0x000fe2000bf05070 */
[----:B-----5:R-:W-:Y:S01]  /*04b0*/  FSETP.NEU.AND P0, PT, R41, RZ, PT ;  /* 0x000000ff2900720b */ /* 0x020fe20003f0d000 */
[----:B------:R-:W-:Y:S02]  /*04c0*/  USEL UR4, URZ, 0xffffffff, UP2 ;  /* 0xffffffffff047887 */ /* 0x000fe40009000000 */
[----:B------:R-:W-:-:S10]  /*04d0*/  UISETP.NE.AND.EX UP1, UPT, UR11, URZ, UPT, UP0 ;  /* 0x000000ff0b00728c */ /* 0x000fd4000bf25300 */
[----:B------:R-:W-:Y:S01]  /*04e0*/  VOTEU.ANY UP0, P0 ;  /* 0x0000000000ff7886 */ /* 0x000fe20000000100 */
[----:B------:R-:W-:-:S04]  /*04f0*/  @!UP1 USEL UR4, URZ, 0xffffffff, UP0 ;  /* 0xffffffffff049887 */ /* 0x000fc80008000000 */
[----:B------:R-:W-:-:S04]  /*0500*/  ULOP3.LUT UR4, UR4, 0x1, URZ, 0xc0, !UPT ;  /* 0x0000000104047892 */ /* 0x000fc8000f8ec0ff */
[----:B------:R-:W-:-:S11]  /*0510*/  UISETP.NE.U32.AND UP1, UPT, UR4, 0x1, UPT ;  /* 0x000000010400788c */ /* 0x000fd6000bf25070 */
.L_x_8:
[----:B-1----:R-:W1:Y:S02]  /*0520*/  SHFL.IDX PT, R2, R80, RZ, 0x1f ;  /* 0x00001fff50027589 */ /* 0x002e6400000e0000 */
[----:B-1----:R-:W-:-:S13]  /*0530*/  ISETP.NE.AND P0, PT, R2, RZ, PT ;  /* 0x000000ff0200720c */ /* 0x002fda0003f05270 */
[----:B------:R-:W-:Y:S05]  /*0540*/  @P0 BRA `(.L_x_9) ;  /* 0x0000000000580947 */ /* 0x000fea0003800000 */
[----:B------:R-:W1:Y:S01]  /*0550*/  S2UR UR4, SR_CgaCtaId ;  /* 0x00000000000479c3 */ /* 0x000e620000008800 */
[----:B------:R-:W-:Y:S01]  /*0560*/  UMOV UR5, 0x400 ;  /* 0x0000040000057882 */ /* 0x000fe20000000000 */
[----:B------:R-:W-:Y:S01]  /*0570*/  UMOV UR8, 0x1 ;  /* 0x0000000100087882 */ /* 0x000fe20000000000 */
[----:B------:R-:W-:Y:S01]  /*0580*/  UMOV UR6, 0x2 ;  /* 0x0000000200067882 */ /* 0x000fe20000000000 */
[----:B------:R-:W-:-:S04]  /*0590*/  UIADD3 UR8, UPT, UPT, -UR8, 0x100000, URZ ;  /* 0x0010000008087890 */ /* 0x000fc8000fffe1ff */
[----:B------:R-:W-:Y:S02]  /*05a0*/  USHF.L.U32 UR9, UR8, 0xb, URZ ;  /* 0x0000000b08097899 */ /* 0x000fe400080006ff */
[----:B------:R-:W-:Y:S02]  /*05b0*/  USHF.L.U32 UR8, UR8, 0x1, URZ ;  /* 0x0000000108087899 */ /* 0x000fe400080006ff */
[----:B------:R-:W-:-:S04]  /*05c0*/  UIADD3 UR6, UPT, UPT, -UR6, 0x100000, URZ ;  /* 0x0010000006067890 */ /* 0x000fc8000fffe1ff */
[----:B------:R-:W-:Y:S02]  /*05d0*/  USHF.L.U32 UR7, UR6, 0xb, URZ ;  /* 0x0000000b06077899 */ /* 0x000fe400080006ff */
[----:B------:R-:W-:Y:S01]  /*05e0*/  USHF.L.U32 UR6, UR6, 0x1, URZ ;  /* 0x0000000106067899 */ /* 0x000fe200080006ff */
[----:B------:R-:W-:Y:S01]  /*05f0*/  ELECT P0, URZ, PT ;  /* 0x0000000000ff782f */ /* 0x000fe20003800000 */
[----:B-1----:R-:W-:Y:S01]  /*0600*/  ULEA UR4, UR4, UR5, 0x18 ;  /* 0x0000000504047291 */ /* 0x002fe2000f8ec0ff */
[----:B------:R-:W1:Y:S11]  /*0610*/  FENCE.VIEW.ASYNC.S ;  /* 0x00000000000073c6 */ /* 0x000e760000000000 */
[----:B-1----:R1:W3:Y:S01]  /*0620*/  SYNCS.EXCH.64 URZ, [UR4], UR8 ;  /* 0x0000000804ff75b2 */ /* 0x0022e20008000100 */
[----:B------:R1:W4:Y:S01]  /*0630*/  SYNCS.EXCH.64 URZ, [UR4+0x20], UR6 ;  /* 0x0000200604ff75b2 */ /* 0x0003220008000100 */
[----:B------:R1:W1:Y:S01]  /*0640*/  SYNCS.EXCH.64 URZ, [UR4+0x8], UR8 ;  /* 0x0000080804ff75b2 */ /* 0x0002620008000100 */
[----:B------:R1:W1:Y:S01]  /*0650*/  SYNCS.EXCH.64 URZ, [UR4+0x28], UR6 ;  /* 0x0000280604ff75b2 */ /* 0x0002620008000100 */
[----:B------:R1:W1:Y:S01]  /*0660*/  SYNCS.EXCH.64 URZ, [UR4+0x10], UR8 ;  /* 0x0000100804ff75b2 */ /* 0x0002620008000100 */
[----:B------:R1:W1:Y:S01]  /*0670*/  SYNCS.EXCH.64 URZ, [UR4+0x30], UR6 ;  /* 0x0000300604ff75b2 */ /* 0x0002620008000100 */
[----:B------:R1:W1:Y:S01]  /*0680*/  SYNCS.EXCH.64 URZ, [UR4+0x18], UR8 ;  /* 0x0000180804ff75b2 */ /* 0x0002620008000100 */
[----:B------:R1:W1:Y:S01]  /*0690*/  SYNCS.EXCH.64 URZ, [UR4+0x38], UR6 ;  /* 0x0000380604ff75b2 */ /* 0x0002620008000100 */
[----:B------:R-:W-:Y:S01]  /*06a0*/  NOP ;  /* 0x0000000000007918 */ /* 0x000fe20000000000 */
.L_x_9:
[----:B------:R-:W2:Y:S01]  /*06b0*/  SHFL.IDX PT, R2, R80, RZ, 0x1f ;  /* 0x00001fff50027589 */ /* 0x000ea200000e0000 */
[----:B------:R-:W-:Y:S01]  /*06c0*/  NOP ;  /* 0x0000000000007918 */ /* 0x000fe20000000000 */
[----:B--2---:R-:W-:-:S13]  /*06d0*/  ISETP.NE.AND P0, PT, R2, 0x1, PT ;  /* 0x000000010200780c */ /* 0x004fda0003f05270 */
[----:B------:R-:W-:Y:S05]  /*06e0*/  @P0 BRA `(.L_x_10) ;  /* 0x0000000000500947 */ /* 0x000fea0003800000 */
[----:B-1----:R-:W1:Y:S01]  /*06f0*/  S2UR UR4, SR_CgaCtaId ;  /* 0x00000000000479c3 */ /* 0x002e620000008800 */
        /* <DEDUP_REMOVED lines=12> */
[----:B-1----:R2:W1:Y:S01]  /*07c0*/  SYNCS.EXCH.64 URZ, [UR4+0x40], UR8 ;  /* 0x0000400804ff75b2 */ /* 0x0024620008000100 */
[----:B------:R2:W1:Y:S01]  /*07d0*/  SYNCS.EXCH.64 URZ, [UR4+0x58], UR6 ;  /* 0x0000580604ff75b2 */ /* 0x0004620008000100 */
[----:B------:R2:W1:Y:S01]  /*07e0*/  SYNCS.EXCH.64 URZ, [UR4+0x48], UR8 ;  /* 0x0000480804ff75b2 */ /* 0x0004620008000100 */
[----:B------:R2:W1:Y:S01]  /*07f0*/  SYNCS.EXCH.64 URZ, [UR4+0x60], UR6 ;  /* 0x0000600604ff75b2 */ /* 0x0004620008000100 */
[----:B------:R2:W1:Y:S01]  /*0800*/  SYNCS.EXCH.64 URZ, [UR4+0x50], UR8 ;  /* 0x0000500804ff75b2 */ /* 0x0004620008000100 */
[----:B------:R2:W1:Y:S02]  /*0810*/  SYNCS.EXCH.64 URZ, [UR4+0x68], UR6 ;  /* 0x0000680604ff75b2 */ /* 0x0004640008000100 */
[----:B--2---:R-:W-:Y:S01]  /*0820*/  NOP ;  /* 0x0000000000007918 */ /* 0x004fe20000000000 */
.L_x_10:
[----:B------:R-:W2:Y:S01]  /*0830*/  SHFL.IDX PT, R2, R80, RZ, 0x1f ;  /* 0x00001fff50027589 */ /* 0x000ea200000e0000 */
[----:B------:R-:W-:Y:S01]  /*0840*/  NOP ;  /* 0x0000000000007918 */ /* 0x000fe20000000000 */
[----:B--2---:R-:W-:-:S13]  /*0850*/  ISETP.NE.AND P0, PT, R2, 0x3, PT ;  /* 0x000000030200780c */ /* 0x004fda0003f05270 */
[----:B------:R-:W-:Y:S05]  /*0860*/  @P0 BRA `(.L_x_11) ;  /* 0x0000000000300947 */ /* 0x000fea0003800000 */
[----:B-1----:R-:W1:Y:S01]  /*0870*/  S2UR UR4, SR_CgaCtaId ;  /* 0x00000000000479c3 */ /* 0x002e620000008800 */
[----:B------:R-:W-:Y:S01]  /*0880*/  UMOV UR6, 0x400 ;  /* 0x0000040000067882 */ /* 0x000fe20000000000 */
[----:B------:R-:W-:Y:S01]  /*0890*/  UMOV UR5, 0x20 ;  /* 0x0000002000057882 */ /* 0x000fe20000000000 */
[----:B------:R-:W-:Y:S01]  /*08a0*/  ELECT P0, URZ, PT ;  /* 0x0000000000ff782f */ /* 0x000fe20003800000 */
[----:B-1----:R-:W-:Y:S02]  /*08b0*/  ULEA UR6, UR4, UR6, 0x18 ;  /* 0x0000000604067291 */ /* 0x002fe4000f8ec0ff */
[----:B------:R-:W-:-:S04]  /*08c0*/  UIADD3 UR4, UPT, UPT, -UR5, 0x100000, URZ ;  /* 0x0010000005047890 */ /* 0x000fc8000fffe1ff */
[----:B------:R-:W-:Y:S02]  /*08d0*/  USHF.L.U32 UR5, UR4, 0xb, URZ ;  /* 0x0000000b04057899 */ /* 0x000fe400080006ff */
[----:B------:R-:W-:Y:S01]  /*08e0*/  USHF.L.U32 UR4, UR4, 0x1, URZ ;  /* 0x0000000104047899 */ /* 0x000fe200080006ff */
[----:B------:R-:W1:Y:S11]  /*08f0*/  FENCE.VIEW.ASYNC.S ;  /* 0x00000000000073c6 */ /* 0x000e760000000000 */
[----:B-1----:R2:W1:Y:S01]  /*0900*/  SYNCS.EXCH.64 URZ, [UR6+0x70], UR4 ;  /* 0x0000700406ff75b2 */ /* 0x0024620008000100 */
[----:B------:R2:W1:Y:S02]  /*0910*/  SYNCS.EXCH.64 URZ, [UR6+0x78], UR4 ;  /* 0x0000780406ff75b2 */ /* 0x0004640008000100 */
[----:B--2---:R-:W-:Y:S01]  /*0920*/  NOP ;  /* 0x0000000000007918 */ /* 0x004fe20000000000 */
.L_x_11:
[----:B------:R-:W2:Y:S01]  /*0930*/  SHFL.IDX PT, R2, R80, RZ, 0x1f ;  /* 0x00001fff50027589 */ /* 0x000ea200000e0000 */
[----:B------:R-:W-:Y:S01]  /*0940*/  NOP ;  /* 0x0000000000007918 */ /* 0x000fe20000000000 */
[----:B--2---:R-:W-:-:S13]  /*0950*/  ISETP.NE.AND P0, PT, R2, 0x4, PT ;  /* 0x000000040200780c */ /* 0x004fda0003f05270 */
[----:B------:R-:W-:Y:S05]  /*0960*/  @P0 BRA `(.L_x_12) ;  /* 0x00000000004c0947 */ /* 0x000fea0003800000 */
[----:B-1----:R-:W1:Y:S01]  /*0970*/  S2UR UR6, SR_CgaCtaId ;  /* 0x00000000000679c3 */ /* 0x002e620000008800 */
[----:B------:R-:W-:Y:S01]  /*0980*/  UMOV UR4, 0x1e0 ;  /* 0x000001e000047882 */ /* 0x000fe20000000000 */
[----:B------:R-:W-:Y:S01]  /*0990*/  UMOV UR5, 0x400 ;  /* 0x0000040000057882 */ /* 0x000fe20000000000 */
[----:B------:R-:W-:Y:S01]  /*09a0*/  USEL UR4, UR4, 0x1a0, UP1 ;  /* 0x000001a004047887 */ /* 0x000fe20008800000 */
[----:B------:R-:W-:Y:S01]  /*09b0*/  UMOV UR8, 0x1 ;  /* 0x0000000100087882 */ /* 0x000fe20000000000 */
[----:B------:R-:W-:Y:S01]  /*09c0*/  ELECT P0, URZ, PT ;  /* 0x0000000000ff782f */ /* 0x000fe20003800000 */
[----:B------:R-:W-:-:S04]  /*09d0*/  UIADD3 UR8, UPT, UPT, -UR8, 0x100000, URZ ;  /* 0x0010000008087890 */ /* 0x000fc8000fffe1ff */
[----:B------:R-:W-:Y:S02]  /*09e0*/  USHF.L.U32 UR9, UR8, 0xb, URZ ;  /* 0x0000000b08097899 */ /* 0x000fe400080006ff */
[----:B------:R-:W-:Y:S02]  /*09f0*/  USHF.L.U32 UR8, UR8, 0x1, URZ ;  /* 0x0000000108087899 */ /* 0x000fe400080006ff */
[----:B-1----:R-:W-:Y:S02]  /*0a00*/  ULEA UR6, UR6, UR5, 0x18 ;  /* 0x0000000506067291 */ /* 0x002fe4000f8ec0ff */
[----:B------:R-:W-:-:S04]  /*0a10*/  UIADD3 UR4, UPT, UPT, -UR4, 0x100000, URZ ;  /* 0x0010000004047890 */ /* 0x000fc8000fffe1ff */
[----:B------:R-:W-:Y:S02]  /*0a20*/  USHF.L.U32 UR5, UR4, 0xb, URZ ;  /* 0x0000000b04057899 */ /* 0x000fe400080006ff */
[----:B------:R-:W-:Y:S01]  /*0a30*/  USHF.L.U32 UR4, UR4, 0x1, URZ ;  /* 0x0000000104047899 */ /* 0x000fe200080006ff */
[----:B------:R-:W1:Y:S03]  /*0a40*/  FENCE.VIEW.ASYNC.S ;  /* 0x00000000000073c6 */ /* 0x000e660000000000 */
[----:B-1----:R2:W1:Y:S08]  /*0a50*/  SYNCS.EXCH.64 URZ, [UR6+0x80], UR8 ;  /* 0x0000800806ff75b2 */ /* 0x0024700008000100 */
[----:B------:R2:W1:Y:S01]  /*0a60*/  SYNCS.EXCH.64 URZ, [UR6+0x90], UR4 ;  /* 0x0000900406ff75b2 */ /* 0x0004620008000100 */
[----:B------:R2:W1:Y:S01]  /*0a70*/  SYNCS.EXCH.64 URZ, [UR6+0x88], UR8 ;  /* 0x0000880806ff75b2 */ /* 0x0004620008000100 */
[----:B------:R2:W1:Y:S02]  /*0a80*/  SYNCS.EXCH.64 URZ, [UR6+0x98], UR4 ;  /* 0x0000980406ff75b2 */ /* 0x0004640008000100 */
[----:B--2---:R-:W-:Y:S01]  /*0a90*/  NOP ;  /* 0x0000000000007918 */ /* 0x004fe20000000000 */
.L_x_12:
        /* <DEDUP_REMOVED lines=18> */
[----:B------:R2:W1:Y:S02]  /*0bc0*/  SYNCS.EXCH.64 URZ, [UR4+0xa8], UR6 ;  /* 0x0000a80604ff75b2 */ /* 0x0004640008000100 */
[----:B--2---:R-:W-:Y:S01]  /*0bd0*/  NOP ;  /* 0x0000000000007918 */ /* 0x004fe20000000000 */
.L_x_13:
[----:B------:R-:W2:Y:S01]  /*0be0*/  SHFL.IDX PT, R2, R80, RZ, 0x1f ;  /* 0x00001fff50027589 */ /* 0x000ea200000e0000 */
[----:B------:R-:W-:Y:S01]  /*0bf0*/  ISETP.NE.OR P1, PT, RZ, UR20, !P3 ;  /* 0x00000014ff007c0c */ /* 0x000fe2000df25670 */
[----:B------:R-:W-:Y:S01]  /*0c00*/  NOP ;  /* 0x0000000000007918 */ /* 0x000fe20000000000 */
[----:B--2---:R-:W-:-:S13]  /*0c10*/  ISETP.NE.AND P0, PT, R2, 0x3, PT ;  /* 0x000000030200780c */ /* 0x004fda0003f05270 */
[----:B------:R-:W-:Y:S05]  /*0c20*/  @P0 BRA `(.L_x_14) ;  /* 0x0000000000380947 */ /* 0x000fea0003800000 */
[----:B-1----:R-:W1:Y:S01]  /*0c30*/  S2UR UR4, SR_CgaCtaId ;  /* 0x00000000000479c3 */ /* 0x002e620000008800 */
[----:B------:R-:W-:Y:S01]  /*0c40*/  UMOV UR5, 0x400 ;  /* 0x0000040000057882 */ /* 0x000fe20000000000 */
[----:B------:R-:W-:Y:S01]  /*0c50*/  UMOV UR6, 0x20 ;  /* 0x0000002000067882 */ /* 0x000fe20000000000 */
[----:B------:R-:W-:Y:S01]  /*0c60*/  ELECT P0, URZ, PT ;  /* 0x0000000000ff782f */ /* 0x000fe20003800000 */
[----:B------:R-:W-:-:S04]  /*0c70*/  UIADD3 UR6, UPT, UPT, -UR6, 0x100000, URZ ;  /* 0x0010000006067890 */ /* 0x000fc8000fffe1ff */
[----:B------:R-:W-:Y:S02]  /*0c80*/  USHF.L.U32 UR7, UR6, 0xb, URZ ;  /* 0x0000000b06077899 */ /* 0x000fe400080006ff */
[----:B------:R-:W-:Y:S02]  /*0c90*/  USHF.L.U32 UR6, UR6, 0x1, URZ ;  /* 0x0000000106067899 */ /* 0x000fe400080006ff */
[----:B-1----:R-:W-:Y:S01]  /*0ca0*/  ULEA UR4, UR4, UR5, 0x18 ;  /* 0x0000000504047291 */ /* 0x002fe2000f8ec0ff */
[----:B------:R-:W1:Y:S11]  /*0cb0*/  FENCE.VIEW.ASYNC.S ;  /* 0x00000000000073c6 */ /* 0x000e760000000000 */
[----:B-1----:R2:W1:Y:S01]  /*0cc0*/  SYNCS.EXCH.64 URZ, [UR4+0xb0], UR6 ;  /* 0x0000b00604ff75b2 */ /* 0x0024620008000100 */
[----:B------:R2:W1:Y:S01]  /*0cd0*/  SYNCS.EXCH.64 URZ, [UR4+0xc0], UR6 ;  /* 0x0000c00604ff75b2 */ /* 0x0004620008000100 */
[----:B------:R2:W1:Y:S01]  /*0ce0*/  SYNCS.EXCH.64 URZ, [UR4+0xb8], UR6 ;  /* 0x0000b80604ff75b2 */ /* 0x0004620008000100 */
[----:B------:R2:W1:Y:S02]  /*0cf0*/  SYNCS.EXCH.64 URZ, [UR4+0xc8], UR6 ;  /* 0x0000c80604ff75b2 */ /* 0x0004640008000100 */
[----:B--2---:R-:W-:Y:S01]  /*0d00*/  NOP ;  /* 0x0000000000007918 */ /* 0x004fe20000000000 */
.L_x_14:
[----:B------:R-:W-:Y:S01]  /*0d10*/  VOTEU.ALL UP0, P1 ;  /* 0x0000000000ff7886 */ /* 0x000fe20000800000 */
[----:B-1----:R-:W-:Y:S01]  /*0d20*/  UMOV UR4, 0x80 ;  /* 0x0000008000047882 */ /* 0x002fe20000000000 */
[----:B------:R-:W-:Y:S01]  /*0d30*/  NOP ;  /* 0x0000000000007918 */ /* 0x000fe20000000000 */
[----:B------:R-:W-:Y:S01]  /*0d40*/  LOP3.LUT R2, R93, 0x1f, RZ, 0xc0, !PT ;  /* 0x0000001f5d027812 */ /* 0x000fe200078ec0ff */
[----:B------:R-:W-:Y:S01]  /*0d50*/  UISETP.NE.AND UP5, UPT, UR20, URZ, UPT ;  /* 0x000000ff1400728c */ /* 0x000fe2000bfa5270 */
[----:B------:R-:W1:Y:S01]  /*0d60*/  @!UP0 S2UR UR6, SR_CgaCtaId ;  /* 0x00000000000689c3 */ /* 0x000e620000008800 */
[----:B------:R-:W-:Y:S01]  /*0d70*/  @!UP0 UMOV UR7, 0x400 ;  /* 0x0000040000078882 */ /* 0x000fe20000000000 */
[----:B------:R-:W-:-:S04]  /*0d80*/  @!UP0 UIADD3 UR4, UPT, UPT, -UR4, 0x100000, URZ ;  /* 0x0010000004048890 */ /* 0x000fc8000fffe1ff */
[----:B------:R-:W-:Y:S02]  /*0d90*/  @!UP0 USHF.L.U32 UR5, UR4, 0xb, URZ ;  /* 0x0000000b04058899 */ /* 0x000fe400080006ff */
[----:B------:R-:W-:Y:S02]  /*0da0*/  @!UP0 USHF.L.U32 UR4, UR4, 0x1, URZ ;  /* 0x0000000104048899 */ /* 0x000fe400080006ff */
[----:B-1----:R-:W-:Y:S01]  /*0db0*/  @!UP0 ULEA UR6, UR6, UR7, 0x18 ;  /* 0x0000000706068291 */ /* 0x002fe2000f8ec0ff */
[----:B------:R-:W1:Y:S01]  /*0dc0*/  LDCU UR7, c[0x0][0x36c] ;  /* 0x00006d80ff0777ac */ /* 0x000e620008000800 */
[----:B------:R-:W-:Y:S01]  /*0dd0*/  VOTEU.ALL UP0, P1 ;  /* 0x0000000000ff7886 */ /* 0x000fe20000800000 */
[----:B------:R-:W2:Y:S09]  /*0de0*/  FENCE.VIEW.ASYNC.S ;  /* 0x00000000000073c6 */ /* 0x000eb20000000000 */
[----:B--2---:R2:W2:Y:S01]  /*0df0*/  @!UP0 SYNCS.EXCH.64 URZ, [UR6+0xd0], UR4 ;  /* 0x0000d00406ff85b2 */ /* 0x0044a20008000100 */
[----:B-1----:R-:W-:-:S09]  /*0e00*/  UISETP.EQ.U32.AND UP6, UPT, UR7, 0x1, UPT ;  /* 0x000000010700788c */ /* 0x002fd2000bfc2070 */
[----:B------:R-:W-:Y:S05]  /*0e10*/  BRA.U !UP6, `(.L_x_15) ;  /* 0x000000010e087547 */ /* 0x000fea000b800000 */
[----:B--234-:R-:W-:Y:S01]  /*0e20*/  UCGABAR_ARV ;  /* 0x00000000000079c7 */ /* 0x01cfe20008000000 */
[----:B------:R-:W-:Y:S05]  /*0e30*/  BRA `(.L_x_16) ;  /* 0x0000000000047947 */ /* 0x000fea0003800000 */
.L_x_15:
[----:B--234-:R-:W-:Y:S01]  /*0e40*/  NOP ;  /* 0x0000000000007918 */ /* 0x01cfe20000000000 */
.L_x_16:
[----:B------:R-:W1:Y:S01]  /*0e50*/  S2UR UR11, SR_CTAID.X ;  /* 0x00000000000b79c3 */ /* 0x000e620000002500 */
[----:B------:R-:W-:-:S05]  /*0e60*/  CS2R.32 R78, SR_CgaSize ;  /* 0x00000000004e7805 */ /* 0x000fca0000008a00 */
[----:B------:R-:W-:-:S05]  /*0e70*/  IMAD R78, R78, -0xa0, RZ ;  /* 0xffffff604e4e7824 */ /* 0x000fca00078e02ff */
[----:B------:R-:W-:-:S14]  /*0e80*/  R2UR UR5, R78 ;  /* 0x000000004e0572ca */ /* 0x000fdc00000e0000 */
[----:B------:R-:W2:Y:S01]  /*0e90*/  LDCU UR5, c[0x0][UR5+0x2b0] ;  /* 0x00005600050577ac */ /* 0x000ea20008000800 */
[----:B------:R-:W-:-:S05]  /*0ea0*/  CS2R.32 R78, SR_CgaSize ;  /* 0x00000000004e7805 */ /* 0x000fca0000008a00 */
[----:B------:R-:W-:-:S05]  /*0eb0*/  IMAD R78, R78, -0xa0, RZ ;  /* 0xffffff604e4e7824 */ /* 0x000fca00078e02ff */
[----:B------:R-:W-:-:S14]  /*0ec0*/  R2UR UR4, R78 ;  /* 0x000000004e0472ca */ /* 0x000fdc00000e0000 */
[----:B------:R-:W3:Y:S01]  /*0ed0*/  LDCU UR4, c[0x0][UR4+0x2b4] ;  /* 0x00005680040477ac */ /* 0x000ee20008000800 */
[----:B------:R-:W4:Y:S01]  /*0ee0*/  S2UR UR25, SR_CTAID.Y ;  /* 0x00000000001979c3 */ /* 0x000f220000002600 */
[----:B------:R-:W2:Y:S01]  /*0ef0*/  LDCU UR21, c[0x0][0xd24] ;  /* 0x0001a480ff1577ac */ /* 0x000ea20008000800 */
[----:B------:R-:W2:Y:S01]  /*0f00*/  LDCU UR44, c[0x0][0xd24] ;  /* 0x0001a480ff2c77ac */ /* 0x000ea20008000800 */
[----:B------:R-:W-:-:S05]  /*0f10*/  CS2R.32 R3, SR_CgaSize ;  /* 0x0000000000037805 */ /* 0x000fca0000008a00 */
[----:B------:R-:W-:-:S06]  /*0f20*/  IMAD R3, R3, -0xa0, RZ ;  /* 0xffffff6003037824 */ /* 0x000fcc00078e02ff */
[----:B------:R-:W3:Y:S01]  /*0f30*/  LDC R3, c[0x0][R3+0x2a0] ;  /* 0x0000a80003037b82 */ /* 0x000ee20000000800 */
[----:B------:R-:W3:Y:S01]  /*0f40*/  LDCU UR23, c[0x0][0xd30] ;  /* 0x0001a600ff1777ac */ /* 0x000ee20008000800 */
[----:B-1----:R-:W-:Y:S02]  /*0f50*/  I2FP.F32.U32 R6, UR11 ;  /* 0x0000000b00067c45 */ /* 0x002fe40008201000 */
[----:B------:R-:W-:-:S05]  /*0f60*/  CS2R.32 R4, SR_CgaSize ;  /* 0x0000000000047805 */ /* 0x000fca0000008a00 */
[----:B------:R-:W-:-:S06]  /*0f70*/  IMAD R4, R4, -0xa0, RZ ;  /* 0xffffff6004047824 */ /* 0x000fcc00078e02ff */
[----:B------:R-:W1:Y:S01]  /*0f80*/  LDC R4, c[0x0][R4+0x2a4] ;  /* 0x0000a90004047b82 */ /* 0x000e620000000800 */
[----:B--2---:R-:W-:Y:S01]  /*0f90*/  UISETP.GE.AND UP0, UPT, UR21, 0x1, UPT ;  /* 0x000000011500788c */ /* 0x004fe2000bf06270 */
[----:B------:R-:W-:Y:S01]  /*0fa0*/  FMUL R6, R6, UR5 ;  /* 0x0000000506067c20 */ /* 0x000fe20008400000 */
[----:B----4-:R-:W-:-:S03]  /*0fb0*/  I2FP.F32.U32 R5, UR25 ;  /* 0x0000001900057c45 */ /* 0x010fc60008201000 */
[----:B------:R-:W2:Y:S02]  /*0fc0*/  F2I.U32.TRUNC.NTZ R78, R6 ;  /* 0x00000006004e7305 */ /* 0x000ea4000020f000 */
[----:B------:R-:W4:Y:S01]  /*0fd0*/  S2UR UR36, SR_CTAID.Z ;  /* 0x00000000002479c3 */ /* 0x000f220000002700 */
[----:B---3--:R-:W-:-:S05]  /*0fe0*/  FMUL R5, R5, UR4 ;  /* 0x0000000405057c20 */ /* 0x008fca0008400000 */
[----:B------:R-:W3:Y:S01]  /*0ff0*/  F2I.U32.TRUNC.NTZ R73, R5 ;  /* 0x0000000500497305 */ /* 0x000ee2000020f000 */
[----:B--2---:R-:W-:-:S05]  /*1000*/  IADD3 R78, PT, PT, -R78, RZ, RZ ;  /* 0x000000ff4e4e7210 */ /* 0x004fca0007ffe1ff */
[----:B------:R-:W-:Y:S01]  /*1010*/  IMAD R78, R3, R78, UR11 ;  /* 0x0000000b034e7e24 */ /* 0x000fe2000f8e024e */
[----:B------:R-:W-:Y:S02]  /*1020*/  PRMT R3, RZ, 0x7610, R3 ;  /* 0x00007610ff037816 */ /* 0x000fe40000000003 */
[----:B---3--:R-:W-:-:S05]  /*1030*/  IADD3 R73, PT, PT, -R73, RZ, RZ ;  /* 0x000000ff49497210 */ /* 0x008fca0007ffe1ff */
[----:B-1----:R-:W-:Y:S01]  /*1040*/  IMAD R73, R4, R73, UR25 ;  /* 0x0000001904497e24 */ /* 0x002fe2000f8e0249 */
[----:B----4-:R-:W-:Y:S06]  /*1050*/  BRA.U UP5, `(.L_x_17) ;  /* 0x0000000105207547 */ /* 0x010fec000b800000 */
[C---:B------:R-:W-:Y:S02]  /*1060*/  ISETP.NE.AND P1, PT, R73.reuse, 0x1, PT ;  /* 0x000000014900780c */ /* 0x040fe40003f25270 */
[----:B------:R-:W-:Y:S02]  /*1070*/  ISETP.NE.AND P0, PT, R73, RZ, PT ;  /* 0x000000ff4900720c */ /* 0x000fe40003f05270 */
[C---:B------:R-:W-:Y:S02]  /*1080*/  ISETP.NE.AND P2, PT, R78.reuse, RZ, PT ;  /* 0x000000ff4e00720c */ /* 0x040fe40003f45270 */
[----:B------:R-:W-:Y:S02]  /*1090*/  SEL R3, RZ, 0x2, P1 ;  /* 0x00000002ff037807 */ /* 0x000fe40000800000 */
[----:B------:R-:W-:Y:S02]  /*10a0*/  ISETP.EQ.OR P0, PT, R78, RZ, !P0 ;  /* 0x000000ff4e00720c */ /* 0x000fe40004702670 */
[----:B------:R-:W-:-:S02]  /*10b0*/  SEL R3, R3, 0x2, P2 ;  /* 0x0000000203037807 */ /* 0x000fc40001000000 */
[----:B------:R-:W-:-:S05]  /*10c0*/  SEL R4, RZ, 0x1, !P0 ;  /* 0x00000001ff047807 */ /* 0x000fca0004000000 */
[----:B------:R-:W-:Y:S02]  /*10d0*/  IMAD.IADD R3, R4, 0x1, R3 ;  /* 0x0000000104037824 */ /* 0x000fe400078e0203 */
.L_x_17:
[----:B------:R-:W-:Y:S05]  /*10e0*/  BRA.U !UP0, `(.L_x_18) ;  /* 0x0000000108d47547 */ /* 0x000fea000b800000 */
[----:B------:R-:W1:Y:S01]  /*10f0*/  LDCU.128 UR16, c[0x0][0xd10] ;  /* 0x0001a200ff1077ac */ /* 0x000e620008000c00 */
[----:B------:R-:W2:Y:S01]  /*1100*/  LDCU UR6, c[0x0][0x370] ;  /* 0x00006e00ff0677ac */ /* 0x000ea20008000800 */
[----:B------:R-:W3:Y:S01]  /*1110*/  LDCU UR7, c[0x0][0x374] ;  /* 0x00006e80ff0777ac */ /* 0x000ee20008000800 */
[----:B------:R-:W4:Y:S01]  /*1120*/  LDCU UR22, c[0x0][0xd0c] ;  /* 0x0001a180ff1677ac */ /* 0x000f220008000800 */
[----:B------:R-:W4:Y:S01]  /*1130*/  LDCU UR10, c[0x0][0xd20] ;  /* 0x0001a400ff0a77ac */ /* 0x000f220008000800 */
[----:B------:R-:W4:Y:S01]  /*1140*/  LDCU.64 UR8, c[0x0][0xd28] ;  /* 0x0001a500ff0877ac */ /* 0x000f220008000a00 */
[----:B-1----:R-:W-:Y:S02]  /*1150*/  UISETP.NE.AND UP4, UPT, UR18, 0x1, UPT ;  /* 0x000000011200788c */ /* 0x002fe4000bf85270 */
[----:B---3--:R-:W-:Y:S02]  /*1160*/  UIMAD.WIDE.U32 UR12, UR7, UR19, URZ ;  /* 0x00000013070c72a5 */ /* 0x008fe4000f8e00ff */
[----:B--2---:R-:W-:-:S02]  /*1170*/  UIMAD.WIDE.U32 UR14, UR6, UR16, URZ ;  /* 0x00000010060e72a5 */ /* 0x004fc4000f8e00ff */
[----:B----4-:R-:W-:Y:S02]  /*1180*/  UISETP.NE.AND UP0, UPT, UR22, 0x1, UPT ;  /* 0x000000011600788c */ /* 0x010fe4000bf05270 */
[----:B------:R-:W-:Y:S01]  /*1190*/  UIMAD.WIDE.U32 UR4, UR11, UR16, URZ ;  /* 0x000000100b0472a5 */ /* 0x000fe2000f8e00ff */
[----:B------:R-:W-:Y:S02]  /*11a0*/  UMOV UR12, UR13 ;  /* 0x0000000d000c7c82 */ /* 0x000fe40008000000 */
[----:B------:R-:W-:Y:S01]  /*11b0*/  UMOV UR14, UR15 ;  /* 0x0000000f000e7c82 */ /* 0x000fe20008000000 */
[----:B------:R-:W-:Y:S02]  /*11c0*/  @UP4 USHF.R.U32.HI UR7, URZ, UR10, UR12 ;  /* 0x0000000aff074299 */ /* 0x000fe4000801160c */
[----:B------:R-:W-:Y:S01]  /*11d0*/  UISETP.NE.AND UP3, UPT, UR21, 0x1, UPT ;  /* 0x000000011500788c */ /* 0x000fe2000bf65270 */
[----:B------:R-:W-:Y:S02]  /*11e0*/  UMOV UR4, UR5 ;  /* 0x0000000500047c82 */ /* 0x000fe40008000000 */
[----:B------:R-:W-:-:S02]  /*11f0*/  @UP0 USHF.R.U32.HI UR6, URZ, UR17, UR14 ;  /* 0x00000011ff060299 */ /* 0x000fc4000801160e */
[----:B------:R-:W-:Y:S02]  /*1200*/  USHF.R.U32.HI UR4, URZ, UR17, UR4 ;  /* 0x00000011ff047299 */ /* 0x000fe40008011604 */
[----:B------:R-:W-:Y:S02]  /*1210*/  UIMAD.WIDE.U32 UR14, UR25, UR19, URZ ;  /* 0x00000013190e72a5 */ /* 0x000fe4000f8e00ff */
[----:B------:R-:W-:Y:S02]  /*1220*/  UIMAD.WIDE.U32 UR12, UR7, UR8, URZ ;  /* 0x00000008070c72a5 */ /* 0x000fe4000f8e00ff */
[----:B------:R-:W-:Y:S02]  /*1230*/  UIMAD.WIDE.U32 UR16, UR6, UR8, URZ ;  /* 0x00000008061072a5 */ /* 0x000fe4000f8e00ff */
[----:B------:R-:W-:-:S03]  /*1240*/  USEL UR5, UR11, UR4, !UP0 ;  /* 0x000000040b057287 */ /* 0x000fc6000c000000 */
[----:B------:R-:W-:Y:S01]  /*1250*/  UMOV UR4, UR15 ;  /* 0x0000000f00047c82 */ /* 0x000fe20008000000 */
[----:B------:R-:W-:Y:S01]  /*1260*/  UMOV UR12, UR13 ;  /* 0x0000000d000c7c82 */ /* 0x000fe20008000000 */
[----:B------:R-:W-:Y:S02]  /*1270*/  USHF.R.U32.HI UR4, URZ, UR10, UR4 ;  /* 0x0000000aff047299 */ /* 0x000fe40008011604 */
[----:B------:R-:W-:Y:S01]  /*1280*/  @UP3 USHF.R.U32.HI UR7, URZ, UR9, UR12 ;  /* 0x00000009ff073299 */ /* 0x000fe2000801160c */
[----:B------:R-:W-:Y:S01]  /*1290*/  UMOV UR16, UR17 ;  /* 0x0000001100107c82 */ /* 0x000fe20008000000 */
[----:B------:R-:W-:Y:S02]  /*12a0*/  USEL UR4, UR25, UR4, !UP4 ;  /* 0x0000000419047287 */ /* 0x000fe4000e000000 */
[----:B------:R-:W-:Y:S02]  /*12b0*/  @UP3 USHF.R.U32.HI UR6, URZ, UR9, UR16 ;  /* 0x00000009ff063299 */ /* 0x000fe40008011610 */
[----:B------:R-:W-:-:S02]  /*12c0*/  UIMAD UR7, UR7, UR21, URZ ;  /* 0x00000015070772a4 */ /* 0x000fc4000f8e02ff */
[----:B------:R-:W-:Y:S02]  /*12d0*/  UIMAD UR10, UR6, UR21, URZ ;  /* 0x00000015060a72a4 */ /* 0x000fe4000f8e02ff */
[----:B------:R-:W-:Y:S02]  /*12e0*/  UISETP.GE.AND UP0, UPT, UR4, UR7, UPT ;  /* 0x000000070400728c */ /* 0x000fe4000bf06270 */
[----:B------:R-:W-:Y:S02]  /*12f0*/  UIMAD.WIDE.U32 UR12, UR4, UR8, URZ ;  /* 0x00000008040c72a5 */ /* 0x000fe4000f8e00ff */
[----:B------:R-:W-:Y:S02]  /*1300*/  UISETP.GE.OR UP0, UPT, UR5, UR10, UP0 ;  /* 0x0000000a0500728c */ /* 0x000fe40008706670 */
[----:B------:R-:W-:Y:S02]  /*1310*/  UIMAD.WIDE.U32 UR14, UR5, UR8, URZ ;  /* 0x00000008050e72a5 */ /* 0x000fe4000f8e00ff */
[----:B------:R-:W-:Y:S01]  /*1320*/  UIADD3 UR10, UPT, UPT, -UR4, URZ, URZ ;  /* 0x000000ff040a7290 */ /* 0x000fe2000fffe1ff */
[----:B------:R-:W-:Y:S01]  /*1330*/  UMOV UR8, UR13 ;  /* 0x0000000d00087c82 */ /* 0x000fe20008000000 */
[----:B------:R-:W-:-:S02]  /*1340*/  UIADD3 UR12, UPT, UPT, -UR5, URZ, URZ ;  /* 0x000000ff050c7290 */ /* 0x000fc4000fffe1ff */
[----:B------:R-:W-:-:S03]  /*1350*/  USHF.R.U32.HI UR8, URZ, UR9, UR8 ;  /* 0x00000009ff087299 */ /* 0x000fc60008011608 */
[----:B------:R-:W-:Y:S01]  /*1360*/  @!UP0 UMOV UR7, UR15 ;  /* 0x0000000f00078c82 */ /* 0x000fe20008000000 */
[----:B------:R-:W-:Y:S02]  /*1370*/  UIMAD UR25, UR18, UR10, UR25 ;  /* 0x0000000a121972a4 */ /* 0x000fe4000f8e0219 */
[----:B------:R-:W-:Y:S02]  /*1380*/  USEL UR8, UR4, UR8, !UP3 ;  /* 0x0000000804087287 */ /* 0x000fe4000d800000 */
[----:B------:R-:W-:Y:S02]  /*1390*/  @!UP0 USHF.R.U32.HI UR7, URZ, UR9, UR7 ;  /* 0x00000009ff078299 */ /* 0x000fe40008011607 */
[----:B------:R-:W-:Y:S02]  /*13a0*/  UIADD3 UR9, UPT, UPT, -UR8, URZ, URZ ;  /* 0x000000ff08097290 */ /* 0x000fe4000fffe1ff */
[----:B------:R-:W-:Y:S02]  /*13b0*/  @!UP0 USEL UR7, UR5, UR7, !UP3 ;  /* 0x0000000705078287 */ /* 0x000fe4000d800000 */
[----:B------:R-:W-:-:S02]  /*13c0*/  UIMAD UR9, UR21, UR9, UR4 ;  /* 0x00000009150972a4 */ /* 0x000fc4000f8e0204 */
[----:B------:R-:W-:Y:S02]  /*13d0*/  @!UP0 UIADD3 UR8, UPT, UPT, UR8, -UR7, URZ ;  /* 0x8000000708088290 */ /* 0x000fe4000fffe0ff */
[----:B------:R-:W-:Y:S02]  /*13e0*/  @!UP0 UIMAD UR6, UR9, UR6, UR7 ;  /* 0x00000006090682a4 */ /* 0x000fe4000f8e0207 */
[----:B------:R-:W-:Y:S02]  /*13f0*/  @!UP0 UIMAD UR4, UR8, UR21, UR5 ;  /* 0x00000015080482a4 */ /* 0x000fe4000f8e0205 */
[----:B------:R-:W-:Y:S02]  /*1400*/  UIMAD UR11, UR22, UR12, UR11 ;  /* 0x0000000c160b72a4 */ /* 0x000fe4000f8e020b */
[----:B------:R-:W-:Y:S01]  /*1410*/  UIMAD UR25, UR4, UR18, UR25 ;  /* 0x00000012041972a4 */ /* 0x000fe2000f8e0219 */
[----:B------:R-:W-:Y:S02]  /*1420*/  @!UP0 UMOV UR5, UR6 ;  /* 0x0000000600058c82 */ /* 0x000fe40008000000 */
[----:B------:R-:W-:-:S12]  /*1430*/  UIMAD UR11, UR5, UR22, UR11 ;  /* 0x00000016050b72a4 */ /* 0x000fd8000f8e020b */
.L_x_18:
[----:B------:R-:W-:Y:S02]  /*1440*/  UISETP.NE.AND UP3, UPT, UR23, 0x1, UPT ;  /* 0x000000011700788c */ /* 0x000fe4000bf65270 */
[----:B------:R-:W-:-:S07]  /*1450*/  UISETP.NE.AND UP0, UPT, UR20, 0x2, UPT ;  /* 0x000000021400788c */ /* 0x000fce000bf05270 */
[----:B------:R-:W-:Y:S05]  /*1460*/  BRA.U UP3, `(.L_x_19) ;  /* 0x0000000103407547 */ /* 0x000fea000b800000 */
[----:B------:R-:W1:Y:S01]  /*1470*/  LDCU.128 UR12, c[0x0][0xd10] ;  /* 0x0001a200ff0c77ac */ /* 0x000e620008000c00 */
[----:B------:R-:W2:Y:S01]  /*1480*/  LDCU UR8, c[0x0][0xd0c] ;  /* 0x0001a180ff0877ac */ /* 0x000ea20008000800 */
[----:B------:R-:W3:Y:S01]  /*1490*/  LDCU UR9, c[0x0][0xd20] ;  /* 0x0001a400ff0977ac */ /* 0x000ee20008000800 */
[----:B-1----:R-:W-:Y:S02]  /*14a0*/  UIMAD.WIDE.U32 UR4, UR11, UR12, URZ ;  /* 0x0000000c0b0472a5 */ /* 0x002fe4000f8e00ff */
[----:B------:R-:W-:Y:S02]  /*14b0*/  UIMAD.WIDE.U32 UR6, UR25, UR15, URZ ;  /* 0x0000000f190672a5 */ /* 0x000fe4000f8e00ff */
[----:B--2---:R-:W-:Y:S02]  /*14c0*/  UISETP.NE.AND UP3, UPT, UR8, 0x1, UPT ;  /* 0x000000010800788c */ /* 0x004fe4000bf65270 */
[----:B------:R-:W-:-:S03]  /*14d0*/  USHF.R.U32.HI UR5, URZ, UR13, UR5 ;  /* 0x0000000dff057299 */ /* 0x000fc60008011605 */
[----:B------:R-:W-:Y:S01]  /*14e0*/  UMOV UR4, UR7 ;  /* 0x0000000700047c82 */ /* 0x000fe20008000000 */
[----:B------:R-:W-:Y:S02]  /*14f0*/  USEL UR5, UR11, UR5, !UP3 ;  /* 0x000000050b057287 */ /* 0x000fe4000d800000 */
[----:B------:R-:W-:Y:S02]  /*1500*/  UISETP.NE.AND UP3, UPT, UR14, 0x1, UPT ;  /* 0x000000010e00788c */ /* 0x000fe4000bf65270 */
[----:B---3--:R-:W-:-:S04]  /*1510*/  USHF.R.U32.HI UR4, URZ, UR9, UR4 ;  /* 0x00000009ff047299 */ /* 0x008fc80008011604 */
[----:B------:R-:W-:-:S04]  /*1520*/  USEL UR4, UR25, UR4, !UP3 ;  /* 0x0000000419047287 */ /* 0x000fc8000d800000 */
[----:B------:R-:W-:Y:S02]  /*1530*/  UIADD3 UR6, UPT, UPT, UR5, -UR4, URZ ;  /* 0x8000000405067290 */ /* 0x000fe4000fffe0ff */
[----:B------:R-:W-:Y:S02]  /*1540*/  UIADD3 UR4, UPT, UPT, -UR5, UR4, URZ ;  /* 0x0000000405047290 */ /* 0x000fe4000fffe1ff */
[----:B------:R-:W-:Y:S02]  /*1550*/  UIMAD UR25, UR6, UR14, UR25 ;  /* 0x0000000e061972a4 */ /* 0x000fe4000f8e0219 */
[----:B------:R-:W-:-:S12]  /*1560*/  UIMAD UR11, UR4, UR8, UR11 ;  /* 0x00000008040b72a4 */ /* 0x000fd8000f8e020b */
.L_x_19:
[----:B------:R-:W-:Y:S05]  /*1570*/  BRA.U !UP6, `(.L_x_20) ;  /* 0x000000010e0c7547 */ /* 0x000fea000b800000 */
[----:B------:R-:W-:Y:S01]  /*1580*/  UCGABAR_WAIT ;  /* 0x0000000000007dc7 */ /* 0x000fe20008000000 */
[----:B------:R-:W-:Y:S01]  /*1590*/  CCTL.IVALL ;  /* 0x00000000ff00798f */ /* 0x000fe20002000000 */
[----:B------:R-:W-:Y:S05]  /*15a0*/  BRA `(.L_x_21) ;  /* 0x0000000000047947 */ /* 0x000fea0003800000 */
.L_x_20:
[----:B------:R-:W-:Y:S06]  /*15b0*/  BAR.SYNC.DEFER_BLOCKING 0x0 ;  /* 0x0000000000007b1d */ /* 0x000fec0000010000 */
.L_x_21:
[----:B------:R-:W1:Y:S01]  /*15c0*/  LDCU UR5, c[0x0][0x38c] ;  /* 0x00007180ff0577ac */ /* 0x000e620008000800 */
[----:B------:R-:W2:Y:S01]  /*15d0*/  S2UR UR38, SR_CgaCtaId ;  /* 0x00000000002679c3 */ /* 0x000ea20000008800 */
[----:B-1----:R-:W-:-:S04]  /*15e0*/  UIADD3 UR5, UPT, UPT, UR5, 0x3f, URZ ;  /* 0x0000003f05057890 */ /* 0x002fc8000fffe0ff */
[----:B------:R-:W-:-:S04]  /*15f0*/  USHF.R.S32.HI UR4, URZ, 0x1f, UR5 ;  /* 0x0000001fff047899 */ /* 0x000fc80008011405 */
[----:B------:R-:W-:-:S04]  /*1600*/  ULEA.HI UR4, UR4, UR5, URZ, 0x6 ;  /* 0x0000000504047291 */ /* 0x000fc8000f8f30ff */
[----:B------:R-:W-:Y:S01]  /*1610*/  USHF.R.S32.HI UR34, URZ, 0x6, UR4 ;  /* 0x00000006ff227899 */ /* 0x000fe20008011404 */
[----:B--2---:R-:W-:Y:S11]  /*1620*/  BRA.U UP0, `(.L_x_22) ;  /* 0x0000000d00fc7547 */ /* 0x004ff6000b800000 */
[----:B------:R-:W1:Y:S01]  /*1630*/  S2UR UR48, SR_CgaCtaId ;  /* 0x00000000003079c3 */ /* 0x000e620000008800 */
[----:B------:R-:W-:Y:S01]  /*1640*/  R2UR UR46, R78 ;  /* 0x000000004e2e72ca */ /* 0x000fe200000e0000 */
[----:B------:R-:W-:Y:S01]  /*1650*/  UISETP.LT.AND UP0, UPT, UR34, 0x1, UPT ;  /* 0x000000012200788c */ /* 0x000fe2000bf01270 */
[----:B------:R-:W-:Y:S01]  /*1660*/  R2UR UR41, R73 ;  /* 0x00000000492972ca */ /* 0x000fe200000e0000 */
[----:B------:R-:W-:Y:S01]  /*1670*/  USHF.L.U32 UR10, UR38, 0x7, URZ ;  /* 0x00000007260a7899 */ /* 0x000fe200080006ff */
[----:B------:R-:W-:Y:S01]  /*1680*/  PLOP3.LUT P1, PT, PT, PT, UP1, 0x80, 0x8 ;  /* 0x000000000008781c */ /* 0x000fe20003f2f018 */
[----:B------:R-:W-:Y:S01]  /*1690*/  USHF.L.U32 UR21, UR38, 0xa, URZ ;  /* 0x0000000a26157899 */ /* 0x000fe200080006ff */
[----:B------:R-:W-:Y:S01]  /*16a0*/  ISETP.NE.OR P3, PT, R0, 0x2, !P3 ;  /* 0x000000020000780c */ /* 0x000fe20005f65670 */
[----:B------:R-:W-:Y:S01]  /*16b0*/  USHF.L.U32 UR4, UR38, 0x6, URZ ;  /* 0x0000000626047899 */ /* 0x000fe200080006ff */
[----:B------:R-:W-:Y:S01]  /*16c0*/  PLOP3.LUT P1, PT, P1, PT, PT, 0x8, 0x80 ;  /* 0x000000000080781c */ /* 0x000fe20000f2e170 */
[----:B------:R-:W-:Y:S01]  /*16d0*/  USHF.L.U32 UR15, UR38, 0xb, URZ ;  /* 0x0000000b260f7899 */ /* 0x000fe200080006ff */
[----:B------:R-:W-:Y:S01]  /*16e0*/  IMAD.MOV.U32 R12, RZ, RZ, 0x1 ;  /* 0x00000001ff0c7424 */ /* 0x000fe200078e00ff */
[----:B------:R-:W-:Y:S01]  /*16f0*/  CS2R R10, SRZ ;  /* 0x00000000000a7805 */ /* 0x000fe2000001ff00 */
[----:B------:R-:W-:Y:S01]  /*1700*/  IMAD.MOV.U32 R9, RZ, RZ, RZ ;  /* 0x000000ffff097224 */ /* 0x000fe200078e00ff */
[----:B------:R-:W2:Y:S01]  /*1710*/  LDCU UR40, c[0x0][0x370] ;  /* 0x00006e00ff2877ac */ /* 0x000ea20008000800 */
[----:B------:R-:W-:Y:S01]  /*1720*/  IMAD.MOV.U32 R8, RZ, RZ, 0x1 ;  /* 0x00000001ff087424 */ /* 0x000fe200078e00ff */
[----:B------:R-:W3:Y:S01]  /*1730*/  LDCU.64 UR42, c[0x0][0x348] ;  /* 0x00006900ff2a77ac */ /* 0x000ee20008000a00 */
[----:B------:R-:W-:-:S02]  /*1740*/  UISETP.GE.AND UP4, UPT, UR44, 0x1, UPT ;  /* 0x000000012c00788c */ /* 0x000fc4000bf86270 */
[----:B------:R-:W-:Y:S01]  /*1750*/  UISETP.NE.AND UP3, UPT, UR44, 0x1, UPT ;  /* 0x000000012c00788c */ /* 0x000fe2000bf65270 */
[----:B------:R-:W4:Y:S01]  /*1760*/  LDCU UR39, c[0x0][0x374] ;  /* 0x00006e80ff2777ac */ /* 0x000f220008000800 */
[----:B------:R-:W-:Y:S02]  /*1770*/  USEL UR28, UR34, 0x1, !UP0 ;  /* 0x00000001221c7887 */ /* 0x000fe4000c000000 */
[----:B------:R-:W-:Y:S02]  /*1780*/  ULOP3.LUT UR21, UR21, 0x400, URZ, 0xc0, !UPT ;  /* 0x0000040015157892 */ /* 0x000fe4000f8ec0ff */
[----:B------:R-:W-:Y:S02]  /*1790*/  ULOP3.LUT UR45, UR4, 0x40, URZ, 0xc0, !UPT ;  /* 0x00000040042d7892 */ /* 0x000fe4000f8ec0ff */
[----:B------:R-:W-:Y:S02]  /*17a0*/  ULOP3.LUT UR15, UR15, 0x800, URZ, 0xc0, !UPT ;  /* 0x000008000f0f7892 */ /* 0x000fe4000f8ec0ff */
[----:B------:R-:W-:Y:S01]  /*17b0*/  ULOP3.LUT UR10, UR10, 0x80, URZ, 0xc0, !UPT ;  /* 0x000000800a0a7892 */ /* 0x000fe2000f8ec0ff */
[----:B------:R-:W-:Y:S01]  /*17c0*/  UMOV UR14, URZ ;  /* 0x000000ff000e7c82 */ /* 0x000fe20008000000 */
[----:B-1----:R-:W-:-:S10]  /*17d0*/  UMOV UR47, 0x400 ;  /* 0x00000400002f7882 */ /* 0x002fd40000000000 */
.L_x_33:
[----:B------:R-:W-:-:S03]  /*17e0*/  UISETP.NE.AND UP0, UPT, UR38, URZ, UPT ;  /* 0x000000ff2600728c */ /* 0x000fc6000bf05270 */
[----:B------:R-:W-:Y:S02]  /*17f0*/  UMOV UR38, UR48 ;  /* 0x0000003000267c82 */ /* 0x000fe40008000000 */
[----:B------:R-:W-:-:S04]  /*1800*/  ULEA UR6, UR38, UR47, 0x18 ;  /* 0x0000002f26067291 */ /* 0x000fc8000f8ec0ff */
[----:B-1----:R-:W-:Y:S08]  /*1810*/  BRA.U UP0, `(.L_x_23) ;  /* 0x0000000100347547 */ /* 0x002ff0000b800000 */
[----:B------:R-:W1:Y:S01]  /*1820*/  S2R R0, SR_CgaCtaId ;  /* 0x0000000000007919 */ /* 0x000e620000008800 */
[----:B------:R-:W-:Y:S02]  /*1830*/  MOV R3, 0x400 ;  /* 0x0000040000037802 */ /* 0x000fe40000000f00 */
[----:B------:R-:W-:Y:S02]  /*1840*/  SHF.L.U32 R2, R8, 0x1f, RZ ;  /* 0x0000001f08027819 */ /* 0x000fe400000006ff */
[----:B-1----:R-:W-:-:S05]  /*1850*/  LEA R0, R0, R3, 0x18 ;  /* 0x0000000300007211 */ /* 0x002fca00078ec0ff */
[----:B------:R-:W-:-:S04]  /*1860*/  IMAD R3, R9, 0x8, R0 ;  /* 0x0000000809037824 */ /* 0x000fc800078e0200 */
[----:B------:R-:W1:Y:S02]  /*1870*/  SYNCS.PHASECHK.TRANS64.TRYWAIT P0, [R3+URZ+0xc0], R2 ;  /* 0x0000c002030075a7 */ /* 0x000e6400080011ff */
[----:B-1----:R-:W-:Y:S05]  /*1880*/  @!P0 BRA `(.L_x_24) ;  /* 0x000000d800488947 */ /* 0x002fea0003800000 */
.L_x_177:
[----:B------:R-:W-:Y:S01]  /*1890*/  VIADD R9, R9, 0x1 ;  /* 0x0000000109097836 */ /* 0x000fe20000000000 */
[----:B------:R1:W-:Y:S04]  /*18a0*/  SYNCS.ARRIVE.TRANS64.A1T0 RZ, [R3+URZ+0xb0], RZ ;  /* 0x0000b0ff03ff79a7 */ /* 0x0003e800081000ff */
[----:B------:R-:W-:-:S04]  /*18b0*/  ISETP.NE.AND P0, PT, R9, 0x2, PT ;  /* 0x000000020900780c */ /* 0x000fc80003f05270 */
[----:B------:R-:W-:Y:S02]  /*18c0*/  SEL R9, R9, RZ, P0 ;  /* 0x000000ff09097207 */ /* 0x000fe40000000000 */
[----:B-1----:R-:W-:-:S04]  /*18d0*/  SEL R3, RZ, 0x1, P0 ;  /* 0x00000001ff037807 */ /* 0x002fc80000000000 */
[----:B------:R-:W-:-:S07]  /*18e0*/  LOP3.LUT R8, R8, R3, RZ, 0x3c, !PT ;  /* 0x0000000308087212 */ /* 0x000fce00078e3cff */
.L_x_23:
[----:B------:R-:W-:Y:S01]  /*18f0*/  ULEA UR4, UR14, UR6, 0x3 ;  /* 0x000000060e047291 */ /* 0x000fe2000f8e18ff */
[----:B------:R-:W-:-:S08]  /*1900*/  SHF.L.U32 R0, R12, 0x1f, RZ ;  /* 0x0000001f0c007819 */ /* 0x000fd000000006ff */
[----:B------:R1:W1:Y:S02]  /*1910*/  SYNCS.PHASECHK.TRANS64.TRYWAIT P0, [UR4+0x20], R0 ;  /* 0x00002000ff0075a7 */ /* 0x0002640008001104 */
[----:B------:R-:W2:Y:S02]  /*1920*/  LDCU UR4, c[0x0][0x38c] ;  /* 0x00007180ff0477ac */ /* 0x000ea40008000800 */
[----:B--2---:R-:W-:-:S09]  /*1930*/  UISETP.GE.AND UP0, UPT, UR4, 0x1, UPT ;  /* 0x000000010400788c */ /* 0x004fd2000bf06270 */
[----:B------:R-:W-:Y:S05]  /*1940*/  BRA.U !UP0, `(.L_x_25) ;  /* 0x0000000108e87547 */ /* 0x000fea000b800000 */
[----:B---3--:R-:W-:Y:S02]  /*1950*/  UIADD3 UR26, UP2, UPT, UR42, 0x80, URZ ;  /* 0x000000802a1a7890 */ /* 0x008fe4000ff5e0ff */
[----:B------:R-:W-:Y:S02]  /*1960*/  UIADD3 UR24, UP1, UPT, UR42, 0x280, URZ ;  /* 0x000002802a187890 */ /* 0x000fe4000ff3e0ff */
[----:B------:R-:W-:Y:S02]  /*1970*/  UIADD3 UR22, UP0, UPT, UR42, 0x180, URZ ;  /* 0x000001802a167890 */ /* 0x000fe4000ff1e0ff */
[----:B------:R-:W-:Y:S02]  /*1980*/  USHF.L.U32 UR19, UR25, 0x8, URZ ;  /* 0x0000000819137899 */ /* 0x000fe400080006ff */
[----:B------:R-:W-:Y:S02]  /*1990*/  ULEA UR35, UR11, UR45, 0x7 ;  /* 0x0000002d0b237291 */ /* 0x000fe4000f8e38ff */
[----:B------:R-:W-:-:S02]  /*19a0*/  UIADD3.X UR27, UPT, UPT, URZ, UR43, URZ, UP2, !UPT ;  /* 0x0000002bff1b7290 */ /* 0x000fc400097fe4ff */
[----:B------:R-:W-:Y:S02]  /*19b0*/  UIADD3.X UR25, UPT, UPT, URZ, UR43, URZ, UP1, !UPT ;  /* 0x0000002bff197290 */ /* 0x000fe40008ffe4ff */
[----:B------:R-:W-:Y:S01]  /*19c0*/  UIADD3.X UR23, UPT, UPT, URZ, UR43, URZ, UP0, !UPT ;  /* 0x0000002bff177290 */ /* 0x000fe200087fe4ff */
[----:B------:R-:W-:Y:S01]  /*19d0*/  UMOV UR5, URZ ;  /* 0x000000ff00057c82 */ /* 0x000fe20008000000 */
[----:B------:R-:W-:Y:S01]  /*19e0*/  UMOV UR4, UR14 ;  /* 0x0000000e00047c82 */ /* 0x000fe20008000000 */
[----:B------:R-:W-:-:S09]  /*19f0*/  UMOV UR12, URZ ;  /* 0x000000ff000c7c82 */ /* 0x000fd20008000000 */
.L_x_29:
[----:B--2---:R-:W-:Y:S01]  /*1a00*/  ULEA UR33, UR4, UR6, 0x3 ;  /* 0x0000000604217291 */ /* 0x004fe2000f8e18ff */
[----:B-1----:R-:W-:Y:S11]  /*1a10*/  @P0 BRA `(.L_x_26) ;  /* 0x00000000000c0947 */ /* 0x002ff60003800000 */
[----:B------:R-:W-:-:S04]  /*1a20*/  SHF.L.U32 R3, R12, 0x1f, RZ ;  /* 0x0000001f0c037819 */ /* 0x000fc800000006ff */
[----:B------:R-:W1:Y:S02]  /*1a30*/  SYNCS.PHASECHK.TRANS64.TRYWAIT P0, [UR33+0x20], R3 ;  /* 0x00002003ff0075a7 */ /* 0x000e640008001121 */
[----:B-1----:R-:W-:Y:S05]  /*1a40*/  @!P0 BRA `(.L_x_27) ;  /* 0x000000d400ec8947 */ /* 0x002fea0003800000 */
.L_x_26:
[----:B------:R-:W-:Y:S01]  /*1a50*/  UIADD3 UR7, UPT, UPT, UR4, 0x1, URZ ;  /* 0x0000000104077890 */ /* 0x000fe2000fffe0ff */
[----:B------:R-:W-:Y:S01]  /*1a60*/  @!P3 IMAD.MOV.U32 R2, RZ, RZ, 0xa800 ;  /* 0x0000a800ff02b424 */ /* 0x000fe200078e00ff */
[----:B------:R-:W-:Y:S02]  /*1a70*/  ULOP3.LUT UR9, UR5, 0x1, URZ, 0xc0, !UPT ;  /* 0x0000000105097892 */ /* 0x000fe4000f8ec0ff */
[----:B------:R-:W-:Y:S02]  /*1a80*/  UISETP.NE.AND UP0, UPT, UR7, 0x4, UPT ;  /* 0x000000040700788c */ /* 0x000fe4000bf05270 */
[----:B------:R-:W-:Y:S02]  /*1a90*/  ULEA UR16, UR4, UR6, 0xf ;  /* 0x0000000604107291 */ /* 0x000fe4000f8e78ff */
[----:B------:R-:W-:Y:S01]  /*1aa0*/  USEL UR8, URZ, 0x1, UP0 ;  /* 0x00000001ff087887 */ /* 0x000fe20008000000 */
[----:B------:R-:W-:Y:S01]  /*1ab0*/  @!P3 ISETP.NE.AND P0, PT, RZ, UR9, PT ;  /* 0x00000009ff00bc0c */ /* 0x000fe2000bf05270 */
[----:B------:R-:W-:-:S02]  /*1ac0*/  USEL UR14, UR7, URZ, UP0 ;  /* 0x000000ff070e7287 */ /* 0x000fc40008000000 */
[----:B------:R-:W-:Y:S01]  /*1ad0*/  USHF.L.U32 UR34, UR5, 0x5, URZ ;  /* 0x0000000505227899 */ /* 0x000fe200080006ff */
[----:B------:R-:W-:Y:S01]  /*1ae0*/  @!P3 SEL R2, R2, 0xa000, !P0 ;  /* 0x0000a0000202b807 */ /* 0x000fe20004000000 */
[----:B------:R-:W-:Y:S01]  /*1af0*/  ULEA UR7, UR14, UR6, 0x3 ;  /* 0x000000060e077291 */ /* 0x000fe2000f8e18ff */
[----:B------:R-:W-:Y:S01]  /*1b00*/  LOP3.LUT R12, R12, UR8, RZ, 0x3c, !PT ;  /* 0x000000080c0c7c12 */ /* 0x000fe2000f8e3cff */
[----:B------:R-:W-:Y:S01]  /*1b10*/  USHF.L.U32 UR18, UR5, 0x6, URZ ;  /* 0x0000000605127899 */ /* 0x000fe200080006ff */
[----:B------:R2:W-:Y:S01]  /*1b20*/  @!P3 SYNCS.ARRIVE.TRANS64 RZ, [UR33], R2 ;  /* 0x00000002ffffb9a7 */ /* 0x0005e20008000021 */
[----:B------:R-:W-:Y:S01]  /*1b30*/  UIADD3 UR16, UPT, UPT, UR16, 0x14400, URZ ;  /* 0x0001440010107890 */ /* 0x000fe2000fffe0ff */
[----:B-1----:R-:W-:Y:S01]  /*1b40*/  SHF.L.U32 R0, R12, 0x1f, RZ ;  /* 0x0000001f0c007819 */ /* 0x002fe200000006ff */
[----:B------:R-:W-:Y:S01]  /*1b50*/  UMOV UR30, 0x0 ;  /* 0x00000000001e7882 */ /* 0x000fe20000000000 */
[----:B------:R-:W-:Y:S01]  /*1b60*/  UMOV UR31, 0x10000000 ;  /* 0x10000000001f7882 */ /* 0x000fe20000000000 */
[----:B------:R-:W-:Y:S01]  /*1b70*/  UMOV UR17, UR33 ;  /* 0x0000002100117c82 */ /* 0x000fe20008000000 */
[----:B------:R-:W-:Y:S01]  /*1b80*/  UMOV UR20, UR36 ;  /* 0x0000002400147c82 */ /* 0x000fe20008000000 */
[----:B------:R-:W-:Y:S01]  /*1b90*/  UISETP.NE.AND UP0, UPT, UR9, URZ, UPT ;  /* 0x000000ff0900728c */ /* 0x000fe2000bf05270 */
[----:B------:R2:W1:Y:S01]  /*1ba0*/  SYNCS.PHASECHK.TRANS64.TRYWAIT P0, [UR7+0x20], R0 ;  /* 0x00002000ff0075a7 */ /* 0x0004620008001107 */
[----:B------:R-:W-:-:S04]  /*1bb0*/  ULEA UR7, UR4, UR15, 0xc ;  /* 0x0000000f04077291 */ /* 0x000fc8000f8e60ff */
[----:B------:R-:W-:-:S04]  /*1bc0*/  ULEA UR7, UR7, UR6, 0x1 ;  /* 0x0000000607077291 */ /* 0x000fc8000f8e08ff */
[----:B------:R-:W-:-:S03]  /*1bd0*/  UIADD3 UR32, UPT, UPT, UR7, 0xc400, URZ ;  /* 0x0000c40007207890 */ /* 0x000fc6000fffe0ff */
[----:B------:R-:W-:-:S06]  /*1be0*/  UMOV UR7, 0x30000 ;  /* 0x0003000000077882 */ /* 0x000fcc0000000000 */
[----:B------:R2:W-:Y:S01]  /*1bf0*/  UTMALDG.3D.MULTICAST [UR32], [UR26], UR7, desc[UR30] ;  /* 0x00001e201a0073b4 */ /* 0x0005e20008011807 */
[----:B------:R2:W-:Y:S01]  /*1c00*/  UTMALDG.3D [UR16], [UR24], desc[UR30] ;  /* 0x00001e10180075b4 */ /* 0x0005e20008011000 */
[----:B------:R-:W-:Y:S05]  /*1c10*/  BRA.U UP0, `(.L_x_28) ;  /* 0x0000000100247547 */ /* 0x000fea000b800000 */
[----:B------:R-:W-:Y:S01]  /*1c20*/  ULEA UR8, UR4, UR21, 0xb ;  /* 0x0000001504087291 */ /* 0x000fe2000f8e58ff */
[----:B--2---:R-:W-:Y:S02]  /*1c30*/  UMOV UR16, 0x0 ;  /* 0x0000000000107882 */ /* 0x004fe40000000000 */
[----:B------:R-:W-:Y:S01]  /*1c40*/  UMOV UR4, 0x30000 ;  /* 0x0003000000047882 */ /* 0x000fe20000000000 */
[----:B------:R-:W-:Y:S01]  /*1c50*/  UIADD3 UR8, UPT, UPT, UR6, 0x34400, UR8 ;  /* 0x0003440006087890 */ /* 0x000fe2000fffe008 */
[----:B------:R-:W-:Y:S01]  /*1c60*/  UMOV UR17, 0x10000000 ;  /* 0x1000000000117882 */ /* 0x000fe20000000000 */
[----:B------:R-:W-:Y:S01]  /*1c70*/  UMOV UR9, UR33 ;  /* 0x0000002100097c82 */ /* 0x000fe20008000000 */
[----:B------:R-:W-:-:S06]  /*1c80*/  UMOV UR13, UR36 ;  /* 0x00000024000d7c82 */ /* 0x000fcc0008000000 */
[----:B------:R2:W-:Y:S02]  /*1c90*/  UTMALDG.4D.MULTICAST [UR8], [UR22], UR4, desc[UR16] ;  /* 0x00001008160073b4 */ /* 0x0005e40008019804 */
[----:B--2---:R-:W-:-:S12]  /*1ca0*/  UIADD3 UR12, UPT, UPT, UR12, 0x1, URZ ;  /* 0x000000010c0c7890 */ /* 0x004fd8000fffe0ff */
.L_x_28:
[----:B------:R-:W-:Y:S01]  /*1cb0*/  UIADD3 UR5, UPT, UPT, UR5, 0x1, URZ ;  /* 0x0000000105057890 */ /* 0x000fe2000fffe0ff */
[----:B------:R-:W-:-:S03]  /*1cc0*/  UMOV UR4, UR14 ;  /* 0x0000000e00047c82 */ /* 0x000fc60008000000 */
[----:B------:R-:W-:-:S09]  /*1cd0*/  UISETP.NE.AND UP0, UPT, UR5, UR28, UPT ;  /* 0x0000001c0500728c */ /* 0x000fd2000bf05270 */
[----:B------:R-:W-:Y:S05]  /*1ce0*/  BRA.U UP0, `(.L_x_29) ;  /* 0xfffffffd00447547 */ /* 0x000fea000b83ffff */
.L_x_25:
[----:B------:R-:W-:Y:S01]  /*1cf0*/  LEA R3, R11, UR6, 0x3 ;  /* 0x000000060b037c11 */ /* 0x000fe2000f8e18ff */
[----:B------:R-:W-:Y:S01]  /*1d00*/  @!P1 SYNCS.ARRIVE.TRANS64.A1T0 RZ, [UR6+0x78], RZ ;  /* 0x000078ffffff99a7 */ /* 0x000fe20008100006 */
[----:B-12---:R-:W-:Y:S01]  /*1d10*/  SHF.L.U32 R0, R10, 0x1f, RZ ;  /* 0x0000001f0a007819 */ /* 0x006fe200000006ff */
[----:B------:R-:W-:-:S03]  /*1d20*/  NOP ;  /* 0x0000000000007918 */ /* 0x000fc60000000000 */
[----:B------:R-:W1:Y:S01]  /*1d30*/  SYNCS.PHASECHK.TRANS64.TRYWAIT P0, [R3+URZ+0x80], R0 ;  /* 0x00008000030075a7 */ /* 0x000e6200080011ff */
[----:B------:R-:W-:Y:S01]  /*1d40*/  LEA R5, R11, UR6, 0x4 ;  /* 0x000000060b057c11 */ /* 0x000fe2000f8e20ff */
[----:B-1----:R-:W-:Y:S06]  /*1d50*/  @!P0 BRA `(.L_x_30) ;  /* 0x000000d400408947 */ /* 0x002fec0003800000 */
.L_x_179:
[----:B------:R-:W2:Y:S01]  /*1d60*/  LDS.128 R4, [R5+0xe0] ;  /* 0x0000e00005047984 */ /* 0x000ea20000000c00 */
[----:B------:R-:W-:Y:S01]  /*1d70*/  @!PT LDS RZ, [RZ] ;  /* 0x00000000fffff984 */ /* 0x000fe20000000800 */
[----:B------:R-:W-:Y:S01]  /*1d80*/  @!PT LDS RZ, [RZ] ;  /* 0x00000000fffff984 */ /* 0x000fe20000000800 */
[----:B------:R-:W-:Y:S01]  /*1d90*/  @!PT LDS RZ, [RZ] ;  /* 0x00000000fffff984 */ /* 0x000fe20000000800 */
[----:B------:R-:W-:Y:S01]  /*1da0*/  @!PT LDS RZ, [RZ] ;  /* 0x00000000fffff984 */ /* 0x000fe20000000800 */
[----:B------:R1:W-:Y:S06]  /*1db0*/  MEMBAR.ALL.CTA ;  /* 0x0000000000007992 */ /* 0x0003ec0000008000 */
[----:B-1----:R-:W1:Y:S01]  /*1dc0*/  FENCE.VIEW.ASYNC.S ;  /* 0x00000000000073c6 */ /* 0x002e620000000000 */
[----:B--2---:R-:W-:-:S13]  /*1dd0*/  LOP3.LUT P0, RZ, R6, 0x1, RZ, 0xc0, !PT ;  /* 0x0000000106ff7812 */ /* 0x004fda000780c0ff */
[----:B-1----:R-:W-:Y:S01]  /*1de0*/  VOTEU.ANY UP1, P0 ;  /* 0x0000000000ff7886 */ /* 0x002fe20000020100 */
[----:B------:R-:W-:-:S13]  /*1df0*/  PLOP3.LUT P0, PT, PT, PT, UP1, 0x80, 0x8 ;  /* 0x000000000008781c */ /* 0x000fda0003f0f018 */
[----:B------:R-:W-:Y:S02]  /*1e00*/  @P0 LOP3.LUT R0, R5, 0xffff, RZ, 0xc0, !PT ;  /* 0x0000ffff05000812 */ /* 0x000fe400078ec0ff */
[----:B------:R-:W-:Y:S02]  /*1e10*/  @P0 MOV R2, R4 ;  /* 0x0000000400020202 */ /* 0x000fe40000000f00 */
[----:B------:R-:W-:Y:S01]  /*1e20*/  @P0 R2UR UR5, R0 ;  /* 0x00000000000502ca */ /* 0x000fe200000e0000 */
[----:B------:R-:W-:Y:S01]  /*1e30*/  VIADD R0, R3, 0x90 ;  /* 0x0000009003007836 */ /* 0x000fe20000000000 */
[----:B------:R-:W-:Y:S02]  /*1e40*/  @P0 SHF.R.U32.HI R4, RZ, 0x10, R5 ;  /* 0x00000010ff040819 */ /* 0x000fe40000011605 */
[----:B------:R-:W-:Y:S02]  /*1e50*/  @P0 R2UR UR7, R2 ;  /* 0x00000000020702ca */ /* 0x000fe400000e0000 */
[----:B------:R-:W-:-:S02]  /*1e60*/  PRMT R0, RZ, 0x654, R0 ;  /* 0x00000654ff007816 */ /* 0x000fc40000000000 */
[----:B------:R-:W-:Y:S02]  /*1e70*/  @P0 R2UR UR4, R4 ;  /* 0x00000000040402ca */ /* 0x000fe400000e0000 */
[----:B------:R1:W-:Y:S03]  /*1e80*/  SYNCS.ARRIVE.TRANS64.RED.A1T0 RZ, [R0+URZ], RZ ;  /* 0x000000ff00ff79a7 */ /* 0x0003e600081004ff */
[----:B------:R-:W-:-:S04]  /*1e90*/  @UP1 UMOV UR29, UR5 ;  /* 0x00000005001d1c82 */ /* 0x000fc80008000000 */
[----:B------:R-:W-:-:S04]  /*1ea0*/  @UP1 UMOV UR37, UR7 ;  /* 0x0000000700251c82 */ /* 0x000fc80008000000 */
[----:B------:R-:W-:Y:S01]  /*1eb0*/  @UP1 UMOV UR36, UR4 ;  /* 0x0000000400241c82 */ /* 0x000fe20008000000 */
[----:B------:R-:W-:Y:S05]  /*1ec0*/  BRA.U !UP4, `(.L_x_31) ;  /* 0x000000010cd07547 */ /* 0x000fea000b800000 */
[----:B------:R-:W4:Y:S01]  /*1ed0*/  LDCU.128 UR16, c[0x0][0xd10] ;  /* 0x0001a200ff1077ac */ /* 0x000f220008000c00 */
[----:B------:R-:W2:Y:S01]  /*1ee0*/  LDCU UR11, c[0x0][0xd20] ;  /* 0x0001a400ff0b77ac */ /* 0x000ea20008000800 */
[----:B------:R-:W3:Y:S01]  /*1ef0*/  LDCU UR20, c[0x0][0xd0c] ;  /* 0x0001a180ff1477ac */ /* 0x000ee20008000800 */
[----:B------:R-:W1:Y:S01]  /*1f00*/  LDCU.64 UR8, c[0x0][0xd28] ;  /* 0x0001a500ff0877ac */ /* 0x000e620008000a00 */
[----:B----4-:R-:W-:Y:S02]  /*1f10*/  UIMAD.WIDE.U32 UR12, UR39, UR19, URZ ;  /* 0x00000013270c72a5 */ /* 0x010fe4000f8e00ff */
[----:B------:R-:W-:Y:S02]  /*1f20*/  UIMAD.WIDE.U32 UR4, UR40, UR16, URZ ;  /* 0x00000010280472a5 */ /* 0x000fe4000f8e00ff */
[----:B------:R-:W-:Y:S02]  /*1f30*/  UISETP.NE.AND UP0, UPT, UR18, 0x1, UPT ;  /* 0x000000011200788c */ /* 0x000fe4000bf05270 */
[----:B------:R-:W-:Y:S01]  /*1f40*/  UIMAD.WIDE.U32 UR24, UR29, UR19, URZ ;  /* 0x000000131d1872a5 */ /* 0x000fe2000f8e00ff */
[----:B------:R-:W-:-:S02]  /*1f50*/  UMOV UR12, UR13 ;  /* 0x0000000d000c7c82 */ /* 0x000fc40008000000 */
[----:B------:R-:W-:Y:S01]  /*1f60*/  UMOV UR4, UR5 ;  /* 0x0000000500047c82 */ /* 0x000fe20008000000 */
[----:B--2---:R-:W-:Y:S02]  /*1f70*/  USHF.R.U32.HI UR12, URZ, UR11, UR12 ;  /* 0x0000000bff0c7299 */ /* 0x004fe4000801160c */
[----:B---3--:R-:W-:Y:S02]  /*1f80*/  UISETP.NE.AND UP2, UPT, UR20, 0x1, UPT ;  /* 0x000000011400788c */ /* 0x008fe4000bf45270 */
[----:B------:R-:W-:Y:S02]  /*1f90*/  USHF.R.U32.HI UR4, URZ, UR17, UR4 ;  /* 0x00000011ff047299 */ /* 0x000fe40008011604 */
[----:B------:R-:W-:Y:S02]  /*1fa0*/  USEL UR5, UR39, UR12, !UP0 ;  /* 0x0000000c27057287 */ /* 0x000fe4000c000000 */
[----:B------:R-:W-:Y:S02]  /*1fb0*/  USEL UR7, UR40, UR4, !UP2 ;  /* 0x0000000428077287 */ /* 0x000fe4000d000000 */
[----:B-1----:R-:W-:Y:S01]  /*1fc0*/  UIMAD.WIDE.U32 UR12, UR5, UR8, URZ ;  /* 0x00000008050c72a5 */ /* 0x002fe2000f8e00ff */
[----:B------:R-:W-:Y:S01]  /*1fd0*/  UMOV UR4, UR25 ;  /* 0x0000001900047c82 */ /* 0x000fe20008000000 */
[----:B------:R-:W-:-:S02]  /*1fe0*/  UIMAD.WIDE.U32 UR24, UR7, UR8, URZ ;  /* 0x00000008071872a5 */ /* 0x000fc4000f8e00ff */
[----:B------:R-:W-:-:S03]  /*1ff0*/  UIMAD.WIDE.U32 UR22, UR37, UR16, URZ ;  /* 0x00000010251672a5 */ /* 0x000fc6000f8e00ff */
[----:B------:R-:W-:Y:S01]  /*2000*/  UMOV UR12, UR13 ;  /* 0x0000000d000c7c82 */ /* 0x000fe20008000000 */
[----:B------:R-:W-:Y:S02]  /*2010*/  USHF.R.U32.HI UR4, URZ, UR11, UR4 ;  /* 0x0000000bff047299 */ /* 0x000fe40008011604 */
[----:B------:R-:W-:Y:S01]  /*2020*/  @UP3 USHF.R.U32.HI UR5, URZ, UR9, UR12 ;  /* 0x00000009ff053299 */ /* 0x000fe2000801160c */
[----:B------:R-:W-:Y:S01]  /*2030*/  UMOV UR11, UR25 ;  /* 0x00000019000b7c82 */ /* 0x000fe20008000000 */
[----:B------:R-:W-:Y:S01]  /*2040*/  UMOV UR22, UR23 ;  /* 0x0000001700167c82 */ /* 0x000fe20008000000 */
[----:B------:R-:W-:Y:S02]  /*2050*/  @UP3 USHF.R.U32.HI UR7, URZ, UR9, UR11 ;  /* 0x00000009ff073299 */ /* 0x000fe4000801160b */
[----:B------:R-:W-:Y:S02]  /*2060*/  USHF.R.U32.HI UR17, URZ, UR17, UR22 ;  /* 0x00000011ff117299 */ /* 0x000fe40008011616 */
[----:B------:R-:W-:-:S02]  /*2070*/  USEL UR4, UR29, UR4, !UP0 ;  /* 0x000000041d047287 */ /* 0x000fc4000c000000 */
[----:B------:R-:W-:Y:S02]  /*2080*/  UIMAD UR11, UR44, UR5, URZ ;  /* 0x000000052c0b72a4 */ /* 0x000fe4000f8e02ff */
[----:B------:R-:W-:Y:S02]  /*2090*/  USEL UR5, UR37, UR17, !UP2 ;  /* 0x0000001125057287 */ /* 0x000fe4000d000000 */
[----:B------:R-:W-:Y:S02]  /*20a0*/  UIMAD UR16, UR44, UR7, URZ ;  /* 0x000000072c1072a4 */ /* 0x000fe4000f8e02ff */
[----:B------:R-:W-:Y:S02]  /*20b0*/  UISETP.GE.AND UP0, UPT, UR4, UR11, UPT ;  /* 0x0000000b0400728c */ /* 0x000fe4000bf06270 */
[----:B------:R-:W-:Y:S02]  /*20c0*/  UIMAD.WIDE.U32 UR12, UR4, UR8, URZ ;  /* 0x00000008040c72a5 */ /* 0x000fe4000f8e00ff */
[----:B------:R-:W-:-:S02]  /*20d0*/  UISETP.GE.OR UP0, UPT, UR5, UR16, UP0 ;  /* 0x000000100500728c */ /* 0x000fc40008706670 */
[----:B------:R-:W-:Y:S02]  /*20e0*/  UIMAD.WIDE.U32 UR16, UR5, UR8, URZ ;  /* 0x00000008051072a5 */ /* 0x000fe4000f8e00ff */
[----:B------:R-:W-:Y:S01]  /*20f0*/  UIADD3 UR12, UPT, UPT, -UR4, URZ, URZ ;  /* 0x000000ff040c7290 */ /* 0x000fe2000fffe1ff */
[----:B------:R-:W-:Y:S01]  /*2100*/  UMOV UR11, UR13 ;  /* 0x0000000d000b7c82 */ /* 0x000fe20008000000 */
[----:B------:R-:W-:Y:S02]  /*2110*/  UIADD3 UR13, UPT, UPT, -UR5, URZ, URZ ;  /* 0x000000ff050d7290 */ /* 0x000fe4000fffe1ff */
        /* <DEDUP_REMOVED lines=15> */
.L_x_31:
[----:B------:R-:W2:Y:S02]  /*2210*/  LDCU UR4, c[0x0][0xd30] ;  /* 0x0001a600ff0477ac */ /* 0x000ea40008000800 */
[----:B--2---:R-:W-:-:S09]  /*2220*/  UISETP.NE.AND UP0, UPT, UR4, 0x1, UPT ;  /* 0x000000010400788c */ /* 0x004fd2000bf05270 */
[----:B------:R-:W-:Y:S05]  /*2230*/  BRA.U UP0, `(.L_x_32) ;  /* 0x0000000100447547 */ /* 0x000fea000b800000 */
[----:B------:R-:W2:Y:S01]  /*2240*/  LDCU.128 UR16, c[0x0][0xd10] ;  /* 0x0001a200ff1077ac */ /* 0x000ea20008000c00 */
[----:B------:R-:W1:Y:S01]  /*2250*/  LDCU UR11, c[0x0][0xd0c] ;  /* 0x0001a180ff0b77ac */ /* 0x000e620008000800 */
[----:B------:R-:W3:Y:S01]  /*2260*/  LDCU UR12, c[0x0][0xd20] ;  /* 0x0001a400ff0c77ac */ /* 0x000ee20008000800 */
[----:B--2---:R-:W-:Y:S02]  /*2270*/  UIMAD.WIDE.U32 UR8, UR37, UR16, URZ ;  /* 0x00000010250872a5 */ /* 0x004fe4000f8e00ff */
[----:B------:R-:W-:Y:S02]  /*2280*/  UIMAD.WIDE.U32 UR4, UR29, UR19, URZ ;  /* 0x000000131d0472a5 */ /* 0x000fe4000f8e00ff */
[----:B-1----:R-:W-:Y:S02]  /*2290*/  UISETP.NE.AND UP2, UPT, UR11, 0x1, UPT ;  /* 0x000000010b00788c */ /* 0x002fe4000bf45270 */
[----:B------:R-:W-:Y:S01]  /*22a0*/  UISETP.NE.AND UP0, UPT, UR18, 0x1, UPT ;  /* 0x000000011200788c */ /* 0x000fe2000bf05270 */
[----:B------:R-:W-:-:S02]  /*22b0*/  UMOV UR7, UR9 ;  /* 0x0000000900077c82 */ /* 0x000fc40008000000 */
[----:B------:R-:W-:Y:S01]  /*22c0*/  UMOV UR4, UR5 ;  /* 0x0000000500047c82 */ /* 0x000fe20008000000 */
[----:B------:R-:W-:Y:S02]  /*22d0*/  USHF.R.U32.HI UR7, URZ, UR17, UR7 ;  /* 0x00000011ff077299 */ /* 0x000fe40008011607 */
[----:B---3--:R-:W-:Y:S02]  /*22e0*/  USHF.R.U32.HI UR4, URZ, UR12, UR4 ;  /* 0x0000000cff047299 */ /* 0x008fe40008011604 */
[----:B------:R-:W-:Y:S02]  /*22f0*/  USEL UR5, UR37, UR7, !UP2 ;  /* 0x0000000725057287 */ /* 0x000fe4000d000000 */
[----:B------:R-:W-:-:S04]  /*2300*/  USEL UR4, UR29, UR4, !UP0 ;  /* 0x000000041d047287 */ /* 0x000fc8000c000000 */
[----:B------:R-:W-:Y:S02]  /*2310*/  UIADD3 UR7, UPT, UPT, UR5, -UR4, URZ ;  /* 0x8000000405077290 */ /* 0x000fe4000fffe0ff */
[----:B------:R-:W-:Y:S02]  /*2320*/  UIADD3 UR4, UPT, UPT, -UR5, UR4, URZ ;  /* 0x0000000405047290 */ /* 0x000fe4000fffe1ff */
[----:B------:R-:W-:Y:S02]  /*2330*/  UIMAD UR29, UR7, UR18, UR29 ;  /* 0x00000012071d72a4 */ /* 0x000fe4000f8e021d */
[----:B------:R-:W-:-:S12]  /*2340*/  UIMAD UR37, UR4, UR11, UR37 ;  /* 0x0000000b042572a4 */ /* 0x000fd8000f8e0225 */
.L_x_32:
[----:B------:R-:W-:Y:S01]  /*2350*/  VIADD R11, R11, 0x1 ;  /* 0x000000010b0b7836 */ /* 0x000fe20000000000 */
[----:B------:R-:W-:Y:S01]  /*2360*/  PLOP3.LUT P1, PT, PT, PT, PT, 0x80, 0x8 ;  /* 0x000000000008781c */ /* 0x000fe20003f2f070 */
[----:B------:R-:W-:Y:S02]  /*2370*/  UIADD3 UR25, UPT, UPT, UR29, UR41, URZ ;  /* 0x000000291d197290 */ /* 0x000fe4000fffe0ff */
[----:B------:R-:W-:Y:S01]  /*2380*/  UIADD3 UR11, UPT, UPT, UR37, UR46, URZ ;  /* 0x0000002e250b7290 */ /* 0x000fe2000fffe0ff */
[----:B------:R-:W-:-:S04]  /*2390*/  ISETP.NE.AND P0, PT, R11, 0x2, PT ;  /* 0x000000020b00780c */ /* 0x000fc80003f05270 */
[----:B------:R-:W-:Y:S02]  /*23a0*/  SEL R3, RZ, 0x1, P0 ;  /* 0x00000001ff037807 */ /* 0x000fe40000000000 */
[----:B------:R-:W-:Y:S02]  /*23b0*/  SEL R11, R11, RZ, P0 ;  /* 0x000000ff0b0b7207 */ /* 0x000fe40000000000 */
[----:B------:R-:W-:Y:S01]  /*23c0*/  LOP3.LUT R10, R10, R3, RZ, 0x3c, !PT ;  /* 0x000000030a0a7212 */ /* 0x000fe200078e3cff */
[----:B------:R-:W-:Y:S06]  /*23d0*/  BRA.U UP1, `(.L_x_33) ;  /* 0xfffffff501007547 */ /* 0x000fec000b83ffff */
[----:B------:R-:W-:Y:S01]  /*23e0*/  UIADD3 UR7, UPT, UPT, UR6, 0x20, URZ ;  /* 0x0000002006077890 */ /* 0x000fe2000fffe0ff */
[----:B------:R-:W-:-:S03]  /*23f0*/  SHF.L.U32 R3, R12, 0x1f, RZ ;  /* 0x0000001f0c037819 */ /* 0x000fc600000006ff */
[----:B------:R-:W-:-:S09]  /*2400*/  ULEA UR4, UR14, UR7, 0x3 ;  /* 0x000000070e047291 */ /* 0x000fd2000f8e18ff */
[----:B------:R-:W2:Y:S02]  /*2410*/  SYNCS.PHASECHK.TRANS64.TRYWAIT P0, [UR4], R3 ;  /* 0x00000003ff0075a7 */ /* 0x000ea40008001104 */
[----:B--2---:R-:W-:Y:S05]  /*2420*/  @!P0 BRA `(.L_x_34) ;  /* 0x000000cc00a08947 */ /* 0x004fea0003800000 */
.L_x_181:
[----:B------:R-:W-:-:S04]  /*2430*/  UIADD3 UR4, UPT, UPT, UR14, 0x1, URZ ;  /* 0x000000010e047890 */ /* 0x000fc8000fffe0ff */
[----:B------:R-:W-:-:S04]  /*2440*/  UISETP.NE.AND UP0, UPT, UR4, 0x4, UPT ;  /* 0x000000040400788c */ /* 0x000fc8000bf05270 */
[----:B------:R-:W-:Y:S02]  /*2450*/  USEL UR6, URZ, 0x1, UP0 ;  /* 0x00000001ff067887 */ /* 0x000fe40008000000 */
[----:B------:R-:W-:-:S04]  /*2460*/  USEL UR4, UR4, URZ, UP0 ;  /* 0x000000ff04047287 */ /* 0x000fc80008000000 */
[----:B------:R-:W-:Y:S01]  /*2470*/  ULEA UR5, UR4, UR7, 0x3 ;  /* 0x0000000704057291 */ /* 0x000fe2000f8e18ff */
[----:B------:R-:W-:-:S04]  /*2480*/  LOP3.LUT R2, R12, UR6, RZ, 0x3c, !PT ;  /* 0x000000060c027c12 */ /* 0x000fc8000f8e3cff */
[----:B-1----:R-:W-:-:S04]  /*2490*/  SHF.L.U32 R3, R2, 0x1f, RZ ;  /* 0x0000001f02037819 */ /* 0x002fc800000006ff */
[----:B------:R-:W1:Y:S02]  /*24a0*/  SYNCS.PHASECHK.TRANS64.TRYWAIT P0, [UR5], R3 ;  /* 0x00000003ff0075a7 */ /* 0x000e640008001105 */
[----:B-1----:R-:W-:Y:S05]  /*24b0*/  @!P0 BRA `(.L_x_35) ;  /* 0x000000cc00948947 */ /* 0x002fea0003800000 */
.L_x_183:
        /* <DEDUP_REMOVED lines=9> */
.L_x_185:
[----:B------:R-:W-:-:S04]  /*2550*/  UIADD3 UR4, UPT, UPT, UR4, 0x1, URZ ;  /* 0x0000000104047890 */ /* 0x000fc8000fffe0ff */
[----:B------:R-:W-:-:S04]  /*2560*/  UISETP.NE.AND UP0, UPT, UR4, 0x4, UPT ;  /* 0x000000040400788c */ /* 0x000fc8000bf05270 */
[----:B------:R-:W-:Y:S02]  /*2570*/  USEL UR5, URZ, 0x1, UP0 ;  /* 0x00000001ff057887 */ /* 0x000fe40008000000 */
[----:B------:R-:W-:-:S04]  /*2580*/  USEL UR4, UR4, URZ, UP0 ;  /* 0x000000ff04047287 */ /* 0x000fc80008000000 */
[----:B------:R-:W-:Y:S01]  /*2590*/  ULEA UR4, UR4, UR7, 0x3 ;  /* 0x0000000704047291 */ /* 0x000fe2000f8e18ff */
[----:B-1----:R-:W-:-:S04]  /*25a0*/  LOP3.LUT R3, R2, UR5, RZ, 0x3c, !PT ;  /* 0x0000000502037c12 */ /* 0x002fc8000f8e3cff */
[----:B------:R-:W-:Y:S01]  /*25b0*/  SHF.L.U32 R3, R3, 0x1f, RZ ;  /* 0x0000001f03037819 */ /* 0x000fe200000006ff */
[----:B------:R-:W-:-:S07]  /*25c0*/  IMAD.U32 R0, RZ, RZ, UR4 ;  /* 0x00000004ff007e24 */ /* 0x000fce000f8e00ff */
.L_x_37:
[----:B-1----:R1:W2:Y:S02]  /*25d0*/  SYNCS.PHASECHK.TRANS64.TRYWAIT P0, [R0+URZ], R3 ;  /* 0x00000003000075a7 */ /* 0x0022a400080011ff */
[----:B--2---:R-:W-:Y:S05]  /*25e0*/  @!P0 NANOSLEEP.SYNCS 0x989680 ;  /* 0x009896800000895d */ /* 0x004fea0003900000 */
[----:B------:R-:W2:Y:S02]  /*25f0*/  @!P0 SYNCS.PHASECHK.TRANS64 P0, [R0+URZ], R3 ;  /* 0x00000003000085a7 */ /* 0x000ea400080010ff */
[----:B--234-:R-:W-:Y:S05]  /*2600*/  @P0 EXIT ;  /* 0x000000000000094d */ /* 0x01cfea0003800000 */
[----:B------:R-:W-:Y:S05]  /*2610*/  BRA `(.L_x_37) ;  /* 0xfffffffc00ec7947 */ /* 0x000fea000383ffff */
.L_x_22:
[----:B------:R-:W-:-:S04]  /*2620*/  UISETP.NE.AND UP0, UPT, UR38, URZ, UPT ;  /* 0x000000ff2600728c */ /* 0x000fc8000bf05270 */
[----:B------:R-:W-:-:S09]  /*2630*/  UISETP.NE.OR UP0, UPT, UR20, 0x1, UP0 ;  /* 0x000000011400788c */ /* 0x000fd20008705670 */
[----:B------:R-:W-:Y:S05]  /*2640*/  BRA.U UP0, `(.L_x_38) ;  /* 0x0000000500487547 */ /* 0x000fea000b800000 */
[----:B------:R-:W-:Y:S01]  /*2650*/  ISETP.GE.U32.AND P2, PT, R2, 0x2, PT ;  /* 0x000000020200780c */ /* 0x000fe20003f46070 */
[----:B------:R-:W-:Y:S01]  /*2660*/  IMAD.MOV.U32 R12, RZ, RZ, 0x1 ;  /* 0x00000001ff0c7424 */ /* 0x000fe200078e00ff */
[----:B------:R-:W-:Y:S02]  /*2670*/  CS2R R10, SRZ ;  /* 0x00000000000a7805 */ /* 0x000fe4000001ff00 */
[----:B------:R-:W-:Y:S01]  /*2680*/  CS2R R8, SRZ ;  /* 0x0000000000087805 */ /* 0x000fe2000001ff00 */
[----:B------:R-:W-:Y:S01]  /*2690*/  UMOV UR6, 0x400 ;  /* 0x0000040000067882 */ /* 0x000fe20000000000 */
[----:B------:R-:W-:Y:S01]  /*26a0*/  UMOV UR5, URZ ;  /* 0x000000ff00057c82 */ /* 0x000fe20008000000 */
[----:B------:R-:W-:-:S12]  /*26b0*/  ULEA UR6, UR38, UR6, 0x18 ;  /* 0x0000000626067291 */ /* 0x000fd8000f8ec0ff */
.L_x_42:
[----:B------:R-:W-:Y:S02]  /*26c0*/  LEA R0, R8, UR6, 0x3 ;  /* 0x0000000608007c11 */ /* 0x000fe4000f8e18ff */
[----:B------:R-:W-:-:S03]  /*26d0*/  SHF.L.U32 R5, R9, 0x1f, RZ ;  /* 0x0000001f09057819 */ /* 0x000fc600000006ff */
[----:B------:R-:W-:Y:S01]  /*26e0*/  VIADD R4, R0, 0xc0 ;  /* 0x000000c000047836 */ /* 0x000fe20000000000 */
[----:B------:R-:W1:Y:S02]  /*26f0*/  SYNCS.PHASECHK.TRANS64.TRYWAIT P0, [R0+URZ+0xb0], R5 ;  /* 0x0000b005000075a7 */ /* 0x000e6400080011ff */
[----:B-1----:R-:W-:Y:S05]  /*2700*/  @!P0 BRA `(.L_x_39) ;  /* 0x000000cc00308947 */ /* 0x002fea0003800000 */
.L_x_186:
[----:B------:R-:W-:Y:S01]  /*2710*/  ULEA UR4, UR5, UR6, 0x3 ;  /* 0x0000000605047291 */ /* 0x000fe2000f8e18ff */
[----:B------:R-:W-:Y:S02]  /*2720*/  PRMT R4, RZ, 0x654, R4 ;  /* 0x00000654ff047816 */ /* 0x000fe40000000004 */
[----:B-1----:R-:W-:Y:S01]  /*2730*/  SHF.L.U32 R5, R12, 0x1f, RZ ;  /* 0x0000001f0c057819 */ /* 0x002fe200000006ff */
[----:B------:R-:W-:Y:S01]  /*2740*/  UIADD3 UR7, UPT, UPT, UR4, 0x80, URZ ;  /* 0x0000008004077890 */ /* 0x000fe2000fffe0ff */
[----:B------:R1:W-:Y:S05]  /*2750*/  SYNCS.ARRIVE.TRANS64.RED.A1T0 RZ, [R4+URZ], RZ ;  /* 0x000000ff04ff79a7 */ /* 0x0003ea00081004ff */
[----:B------:R-:W-:Y:S01]  /*2760*/  IMAD.U32 R7, RZ, RZ, UR7 ;  /* 0x00000007ff077e24 */ /* 0x000fe2000f8e00ff */
[----:B------:R-:W2:Y:S04]  /*2770*/  SYNCS.PHASECHK.TRANS64.TRYWAIT P0, [UR4+0x90], R5 ;  /* 0x00009005ff0075a7 */ /* 0x000ea80008001104 */
[----:B------:R-:W-:Y:S01]  /*2780*/  PRMT R6, R2, 0x654, R7 ;  /* 0x0000065402067816 */ /* 0x000fe20000000007 */
[----:B-1----:R-:W-:Y:S01]  /*2790*/  @!P2 IMAD.MOV.U32 R4, RZ, RZ, 0x10 ;  /* 0x00000010ff04a424 */ /* 0x002fe200078e00ff */
[----:B--2---:R-:W-:Y:S06]  /*27a0*/  @!P0 BRA `(.L_x_40) ;  /* 0x000000cc001c8947 */ /* 0x004fec0003800000 */
.L_x_188:
[----:B------:R-:W-:Y:S01]  /*27b0*/  ULEA UR8, UR5, UR6, 0x4 ;  /* 0x0000000605087291 */ /* 0x000fe2000f8e20ff */
[----:B------:R-:W-:Y:S01]  /*27c0*/  SEL R3, R6, R3, !P2 ;  /* 0x0000000306037207 */ /* 0x000fe20005000000 */
[----:B------:R-:W-:Y:S01]  /*27d0*/  UIADD3 UR9, UPT, UPT, UR4, 0x80, URZ ;  /* 0x0000008004097890 */ /* 0x000fe2000fffe0ff */
[----:B-1----:R-:W-:Y:S01]  /*27e0*/  LEA R0, R11, UR6, 0x3 ;  /* 0x000000060b007c11 */ /* 0x002fe2000f8e18ff */
[----:B------:R-:W-:Y:S01]  /*27f0*/  UIADD3 UR8, UPT, UPT, UR8, 0xe0, URZ ;  /* 0x000000e008087890 */ /* 0x000fe2000fffe0ff */
[----:B------:R-:W-:Y:S01]  /*2800*/  SHF.L.U32 R5, R10, 0x1f, RZ ;  /* 0x0000001f0a057819 */ /* 0x000fe200000006ff */
[----:B------:R1:W-:Y:S01]  /*2810*/  @!P2 SYNCS.ARRIVE.TRANS64.RED RZ, [R3+URZ], R4 ;  /* 0x0000000403ffa9a7 */ /* 0x0003e200080004ff */
[----:B------:R-:W-:Y:S01]  /*2820*/  UIADD3 UR4, UPT, UPT, UR5, 0x1, URZ ;  /* 0x0000000105047890 */ /* 0x000fe2000fffe0ff */
[----:B------:R-:W-:-:S03]  /*2830*/  VIADD R8, R8, 0x1 ;  /* 0x0000000108087836 */ /* 0x000fc60000000000 */
[----:B------:R-:W-:Y:S02]  /*2840*/  UISETP.NE.AND UP0, UPT, UR4, 0x2, UPT ;  /* 0x000000020400788c */ /* 0x000fe4000bf05270 */
[----:B------:R-:W-:Y:S06]  /*2850*/  UGETNEXTWORKID.BROADCAST [UR8], [UR9] ;  /* 0x00000000080073ca */ /* 0x000fec0008000100 */
[----:B------:R-:W-:Y:S01]  /*2860*/  USEL UR7, URZ, 0x1, UP0 ;  /* 0x00000001ff077887 */ /* 0x000fe20008000000 */
[----:B------:R-:W-:Y:S01]  /*2870*/  ISETP.NE.AND P0, PT, R8, 0x2, PT ;  /* 0x000000020800780c */ /* 0x000fe20003f05270 */
[----:B------:R-:W-:Y:S01]  /*2880*/  USEL UR5, UR4, URZ, UP0 ;  /* 0x000000ff04057287 */ /* 0x000fe20008000000 */
[----:B------:R-:W2:Y:S03]  /*2890*/  SYNCS.PHASECHK.TRANS64.TRYWAIT P1, [R0+URZ+0x80], R5 ;  /* 0x00008005000075a7 */ /* 0x000ea600080211ff */
[----:B------:R-:W-:Y:S01]  /*28a0*/  LOP3.LUT R12, R12, UR7, RZ, 0x3c, !PT ;  /* 0x000000070c0c7c12 */ /* 0x000fe2000f8e3cff */
[----:B-12---:R-:W-:Y:S07]  /*28b0*/  @!P1 BRA `(.L_x_41) ;  /* 0x000000c800f09947 */ /* 0x006fee0003800000 */
.L_x_189:
[C---:B------:R-:W-:Y:S01]  /*28c0*/  LEA R4, R11.reuse, UR6, 0x4 ;  /* 0x000000060b047c11 */ /* 0x040fe2000f8e20ff */
[----:B-1----:R-:W-:Y:S01]  /*28d0*/  VIADD R0, R0, 0x90 ;  /* 0x0000009000007836 */ /* 0x002fe20000000000 */
[----:B------:R-:W-:Y:S01]  /*28e0*/  SEL R8, R8, RZ, P0 ;  /* 0x000000ff08087207 */ /* 0x000fe20000000000 */
[----:B------:R-:W-:-:S03]  /*28f0*/  VIADD R11, R11, 0x1 ;  /* 0x000000010b0b7836 */ /* 0x000fc60000000000 */
[----:B------:R-:W1:Y:S01]  /*2900*/  LDS.128 R4, [R4+0xe0] ;  /* 0x0000e00004047984 */ /* 0x000e620000000c00 */
[----:B------:R-:W-:Y:S02]  /*2910*/  PRMT R0, RZ, 0x654, R0 ;  /* 0x00000654ff007816 */ /* 0x000fe40000000000 */
[C---:B------:R-:W-:Y:S01]  /*2920*/  ISETP.NE.AND P1, PT, R11.reuse, 0x2, PT ;  /* 0x000000020b00780c */ /* 0x040fe20003f25270 */
[----:B------:R-:W-:Y:S01]  /*2930*/  @!PT LDS RZ, [RZ] ;  /* 0x00000000fffff984 */ /* 0x000fe20000000800 */
[----:B------:R-:W-:Y:S01]  /*2940*/  @!PT LDS RZ, [RZ] ;  /* 0x00000000fffff984 */ /* 0x000fe20000000800 */
[----:B------:R-:W-:Y:S01]  /*2950*/  @!PT LDS RZ, [RZ] ;  /* 0x00000000fffff984 */ /* 0x000fe20000000800 */
[----:B------:R-:W-:Y:S01]  /*2960*/  @!PT LDS RZ, [RZ] ;  /* 0x00000000fffff984 */ /* 0x000fe20000000800 */
[----:B------:R2:W-:Y:S06]  /*2970*/  MEMBAR.ALL.CTA ;  /* 0x0000000000007992 */ /* 0x0005ec0000008000 */
[----:B--2---:R-:W2:Y:S01]  /*2980*/  FENCE.VIEW.ASYNC.S ;  /* 0x00000000000073c6 */ /* 0x004ea20000000000 */
[----:B------:R-:W-:Y:S01]  /*2990*/  SEL R11, R11, RZ, P1 ;  /* 0x000000ff0b0b7207 */ /* 0x000fe20000800000 */
[----:B--2---:R2:W-:Y:S01]  /*29a0*/  SYNCS.ARRIVE.TRANS64.RED.A1T0 RZ, [R0+URZ], RZ ;  /* 0x000000ff00ff79a7 */ /* 0x0045e200081004ff */
[----:B-1----:R-:W-:-:S02]  /*29b0*/  LOP3.LUT P3, RZ, R6, 0x1, RZ, 0xc0, !PT ;  /* 0x0000000106ff7812 */ /* 0x002fc4000786c0ff */
[----:B------:R-:W-:-:S04]  /*29c0*/  SEL R5, RZ, 0x1, P1 ;  /* 0x00000001ff057807 */ /* 0x000fc80000800000 */
[----:B------:R-:W-:Y:S02]  /*29d0*/  LOP3.LUT R10, R10, R5, RZ, 0x3c, !PT ;  /* 0x000000050a0a7212 */ /* 0x000fe400078e3cff */
[----:B--2---:R-:W-:-:S04]  /*29e0*/  SEL R0, RZ, 0x1, P0 ;  /* 0x00000001ff007807 */ /* 0x004fc80000000000 */
[----:B------:R-:W-:Y:S01]  /*29f0*/  LOP3.LUT R9, R9, R0, RZ, 0x3c, !PT ;  /* 0x0000000009097212 */ /* 0x000fe200078e3cff */
[----:B------:R-:W-:Y:S06]  /*2a00*/  @P3 BRA `(.L_x_42) ;  /* 0xfffffffc002c3947 */ /* 0x000fec000383ffff */
[----:B------:R-:W-:Y:S01]  /*2a10*/  ULEA UR4, UR5, UR6, 0x3 ;  /* 0x0000000605047291 */ /* 0x000fe2000f8e18ff */
[----:B------:R-:W-:-:S08]  /*2a20*/  SHF.L.U32 R3, R12, 0x1f, RZ ;  /* 0x0000001f0c037819 */ /* 0x000fd000000006ff */
[----:B------:R-:W1:Y:S02]  /*2a30*/  SYNCS.PHASECHK.TRANS64 P0, [UR4+0x90], R3 ;  /* 0x00009003ff0075a7 */ /* 0x000e640008001004 */
[----:B-1----:R-:W-:Y:S05]  /*2a40*/  @P0 BRA `(.L_x_43) ;  /* 0x0000000000080947 */ /* 0x002fea0003800000 */
[----:B------:R-:W1:Y:S02]  /*2a50*/  SYNCS.PHASECHK.TRANS64.TRYWAIT P0, [UR4+0x90], R3 ;  /* 0x00009003ff0075a7 */ /* 0x000e640008001104 */
[----:B-1----:R-:W-:Y:S05]  /*2a60*/  @!P0 BRA `(.L_x_44) ;  /* 0x000000c800988947 */ /* 0x002fea0003800000 */
.L_x_43:
[----:B------:R-:W-:-:S04]  /*2a70*/  UIADD3 UR7, UPT, UPT, UR5, 0x1, URZ ;  /* 0x0000000105077890 */ /* 0x000fc8000fffe0ff */
[----:B------:R-:W-:-:S04]  /*2a80*/  UISETP.NE.AND UP0, UPT, UR7, 0x2, UPT ;  /* 0x000000020700788c */ /* 0x000fc8000bf05270 */
[----:B------:R-:W-:Y:S02]  /*2a90*/  USEL UR8, URZ, 0x1, UP0 ;  /* 0x00000001ff087887 */ /* 0x000fe40008000000 */
[----:B------:R-:W-:-:S04]  /*2aa0*/  USEL UR7, UR7, URZ, UP0 ;  /* 0x000000ff07077287 */ /* 0x000fc80008000000 */
[----:B------:R-:W-:Y:S01]  /*2ab0*/  ULEA UR7, UR7, UR6, 0x3 ;  /* 0x0000000607077291 */ /* 0x000fe2000f8e18ff */
[----:B-1----:R-:W-:-:S04]  /*2ac0*/  LOP3.LUT R3, R12, UR8, RZ, 0x3c, !PT ;  /* 0x000000080c037c12 */ /* 0x002fc8000f8e3cff */
[----:B------:R-:W-:-:S04]  /*2ad0*/  SHF.L.U32 R0, R3, 0x1f, RZ ;  /* 0x0000001f03007819 */ /* 0x000fc800000006ff */
[----:B------:R-:W1:Y:S02]  /*2ae0*/  SYNCS.PHASECHK.TRANS64 P0, [UR7+0x90], R0 ;  /* 0x00009000ff0075a7 */ /* 0x000e640008001007 */
[----:B-1----:R-:W-:Y:S05]  /*2af0*/  @P0 EXIT ;  /* 0x000000000000094d */ /* 0x002fea0003800000 */
[----:B------:R-:W-:Y:S02]  /*2b00*/  SHF.L.U32 R3, R3, 0x1f, RZ ;  /* 0x0000001f03037819 */ /* 0x000fe400000006ff */
[----:B------:R-:W-:-:S07]  /*2b10*/  MOV R0, UR7 ;  /* 0x0000000700007c02 */ /* 0x000fce0008000f00 */
.L_x_45:
[----:B-1----:R1:W2:Y:S02]  /*2b20*/  SYNCS.PHASECHK.TRANS64.TRYWAIT P0, [R0+URZ+0x90], R3 ;  /* 0x00009003000075a7 */ /* 0x0022a400080011ff */
[----:B--2---:R-:W-:Y:S05]  /*2b30*/  @!P0 NANOSLEEP.SYNCS 0x989680 ;  /* 0x009896800000895d */ /* 0x004fea0003900000 */
[----:B------:R-:W2:Y:S02]  /*2b40*/  @!P0 SYNCS.PHASECHK.TRANS64 P0, [R0+URZ+0x90], R3 ;  /* 0x00009003000085a7 */ /* 0x000ea400080010ff */
[----:B--2---:R-:W-:Y:S05]  /*2b50*/  @P0 EXIT ;  /* 0x000000000000094d */ /* 0x004fea0003800000 */
[----:B------:R-:W-:Y:S05]  /*2b60*/  BRA `(.L_x_45) ;  /* 0xfffffffc00ec7947 */ /* 0x000fea000383ffff */
.L_x_38:
[----:B------:R-:W-:Y:S05]  /*2b70*/  BRA.U UP5, `(.L_x_46) ;  /* 0x0000000d056c7547 */ /* 0x000fea000b800000 */
[----:B------:R-:W-:Y:S01]  /*2b80*/  UMOV UR4, 0x40 ;  /* 0x0000004000047882 */ /* 0x000fe20000000000 */
[----:B------:R-:W-:Y:S01]  /*2b90*/  NOP ;  /* 0x0000000000007918 */ /* 0x000fe20000000000 */
[----:B------:R-:W-:Y:S01]  /*2ba0*/  ULEA UR5, UR38, UR4, 0x18 ;  /* 0x0000000426057291 */ /* 0x000fe2000f8ec0ff */
[----:B------:R-:W-:Y:S02]  /*2bb0*/  UMOV UR6, 0x400 ;  /* 0x0000040000067882 */ /* 0x000fe40000000000 */
[----:B------:R-:W-:-:S06]  /*2bc0*/  ULEA UR6, UR38, UR6, 0x18 ;  /* 0x0000000626067291 */ /* 0x000fcc000f8ec0ff */
[----:B------:R-:W1:Y:S02]  /*2bd0*/  LDS.U8 R0, [UR5+0x1c] ;  /* 0x00001c05ff007984 */ /* 0x000e640008000000 */
[----:B-1----:R-:W-:-:S13]  /*2be0*/  ISETP.NE.AND P0, PT, R0, RZ, PT ;  /* 0x000000ff0000720c */ /* 0x002fda0003f05270 */
[----:B------:R-:W-:Y:S05]  /*2bf0*/  @P0 BRA `(.L_x_47) ;  /* 0x0000000000580947 */ /* 0x000fea0003800000 */
[----:B------:R-:W-:-:S13]  /*2c00*/  ELECT P0, URZ, PT ;  /* 0x0000000000ff782f */ /* 0x000fda0003800000 */
[----:B------:R-:W-:Y:S05]  /*2c10*/  @!P0 BRA `(.L_x_48) ;  /* 0x0000000000608947 */ /* 0x000fea0003800000 */
[----:B------:R-:W-:Y:S01]  /*2c20*/  UMOV UR4, 0x10 ;  /* 0x0000001000047882 */ /* 0x000fe20000000000 */
[----:B------:R-:W-:Y:S01]  /*2c30*/  HFMA2 R0, -RZ, RZ, 0, 5.9604644775390625e-08 ;  /* 0x00000001ff007431 */ /* 0x000fe200000001ff */
[----:B------:R-:W-:-:S03]  /*2c40*/  MOV R2, 0xffff ;  /* 0x0000ffff00027802 */ /* 0x000fc60000000f00 */
[----:B------:R-:W-:Y:S04]  /*2c50*/  DEPBAR.LE SB1, 0x36 ;  /* 0x00009d800000791a */ /* 0x000fe80000000000 */
[----:B------:R-:W1:Y:S02]  /*2c60*/  UTCATOMSWS.FIND_AND_SET.ALIGN UP0, UR4, UR4 ;  /* 0x00000004000475e3 */ /* 0x000e640008000800 */
[----:B-1----:R-:W-:Y:S01]  /*2c70*/  MOV R5, UR4 ;  /* 0x0000000400057c02 */ /* 0x002fe20008000f00 */
[----:B------:R-:W-:Y:S06]  /*2c80*/  BRA.U UP0, `(.L_x_49) ;  /* 0x0000000100187547 */ /* 0x000fec000b800000 */
.L_x_50:
[----:B------:R-:W-:Y:S05]  /*2c90*/  NANOSLEEP 0x64 ;  /* 0x000000640000795d */ /* 0x000fea0003800000 */
[----:B------:R-:W-:-:S05]  /*2ca0*/  UMOV UR4, 0x10 ;  /* 0x0000001000047882 */ /* 0x000fca0000000000 */
[----:B------:R-:W-:Y:S04]  /*2cb0*/  DEPBAR.LE SB1, 0x36 ;  /* 0x00009d800000791a */ /* 0x000fe80000000000 */
[----:B------:R-:W1:Y:S02]  /*2cc0*/  UTCATOMSWS.FIND_AND_SET.ALIGN UP0, UR4, UR4 ;  /* 0x00000004000475e3 */ /* 0x000e640008000800 */
[----:B-1----:R-:W-:Y:S01]  /*2cd0*/  MOV R5, UR4 ;  /* 0x0000000400057c02 */ /* 0x002fe20008000f00 */
[----:B------:R-:W-:Y:S05]  /*2ce0*/  BRA.U !UP0, `(.L_x_50) ;  /* 0xfffffffd08e87547 */ /* 0x000fea000b83ffff */
.L_x_49:
[-C--:B------:R-:W-:Y:S02]  /*2cf0*/  SHF.L.U32 R2, R2, R5.reuse, RZ ;  /* 0x0000000502027219 */ /* 0x080fe400000006ff */
[----:B------:R-:W-:Y:S01]  /*2d00*/  SHF.L.U32 R0, R0, R5, RZ ;  /* 0x0000000500007219 */ /* 0x000fe200000006ff */
[----:B------:R-:W-:Y:S02]  /*2d10*/  IMAD.SHL.U32 R5, R5, 0x20, RZ ;  /* 0x0000002005057824 */ /* 0x000fe400078e00ff */
[----:B------:R1:W-:Y:S04]  /*2d20*/  ATOMS.OR RZ, [UR5+0x14], R2 ;  /* 0x00001402ffff798c */ /* 0x0003e8000b000005 */
[----:B------:R1:W-:Y:S04]  /*2d30*/  ATOMS.OR RZ, [UR5+0x18], R0 ;  /* 0x00001800ffff798c */ /* 0x0003e8000b000005 */
[----:B------:R1:W-:Y:S01]  /*2d40*/  STS [UR6+0x100], R5 ;  /* 0x00010005ff007988 */ /* 0x0003e20008000806 */
[----:B------:R-:W-:Y:S05]  /*2d50*/  BRA `(.L_x_48) ;  /* 0x0000000000107947 */ /* 0x000fea0003800000 */
.L_x_47:
[----:B------:R-:W-:Y:S02]  /*2d60*/  MOV R0, 0xffffffff ;  /* 0xffffffff00007802 */ /* 0x000fe40000000f00 */
[----:B------:R-:W-:-:S03]  /*2d70*/  MOV R4, 0x2da0 ;  /* 0x00002da000047802 */ /* 0x000fc60000000f00 */
[----:B------:R1:W-:Y:S04]  /*2d80*/  STS [UR6+0x100], R0 ;  /* 0x00010000ff007988 */ /* 0x0003e80008000806 */
[----:B-1---5:R-:W-:Y:S05]  /*2d90*/  CALL.REL.NOINC `($__internal_1_$__cuda_sm10x_tcgen05_guardrail_trap_phase_invalid_during_alloc) ;  /* 0x000000d000347944 */ /* 0x022fea0003c00000 */
.L_x_48:
[----:B------:R-:W-:Y:S05]  /*2da0*/  WARPSYNC.ALL ;  /* 0x0000000000007948 */ /* 0x000fea0003800000 */
[----:B------:R-:W2:Y:S01]  /*2db0*/  S2UR UR16, SR_CgaCtaId ;  /* 0x00000000001079c3 */ /* 0x000ea20000008800 */
[----:B------:R-:W-:Y:S01]  /*2dc0*/  UMOV UR4, 0x400 ;  /* 0x0000040000047882 */ /* 0x000fe20000000000 */
[----:B------:R-:W-:-:S06]  /*2dd0*/  NOP ;  /* 0x0000000000007918 */ /* 0x000fcc0000000000 */
[----:B------:R-:W-:Y:S06]  /*2de0*/  BAR.ARV 0x6, 0xa0 ;  /* 0x0182800000007b1d */ /* 0x000fec0000002000 */
[----:B------:R-:W3:Y:S01]  /*2df0*/  LDCU UR8, c[0x0][0x38c] ;  /* 0x00007180ff0877ac */ /* 0x000ee20008000800 */
[----:B------:R-:W-:Y:S01]  /*2e00*/  LOP3.LUT R3, R3, 0xffff, RZ, 0xc0, !PT ;  /* 0x0000ffff03037812 */ /* 0x000fe200078ec0ff */
[----:B------:R-:W-:Y:S01]  /*2e10*/  IMAD.MOV.U32 R9, RZ, RZ, RZ ;  /* 0x000000ffff097224 */ /* 0x000fe200078e00ff */
[----:B------:R-:W-:Y:S02]  /*2e20*/  UISETP.LT.AND UP0, UPT, UR34, 0x1, UPT ;  /* 0x000000012200788c */ /* 0x000fe4000bf01270 */
[----:B------:R-:W-:Y:S01]  /*2e30*/  R2UR UR27, R3 ;  /* 0x00000000031b72ca */ /* 0x000fe200000e0000 */
[----:B------:R-:W-:Y:S01]  /*2e40*/  IMAD.MOV.U32 R8, RZ, RZ, 0x1 ;  /* 0x00000001ff087424 */ /* 0x000fe200078e00ff */
[----:B-1----:R-:W-:Y:S01]  /*2e50*/  CS2R R2, SRZ ;  /* 0x0000000000027805 */ /* 0x002fe2000001ff00 */
[----:B------:R-:W-:Y:S01]  /*2e60*/  UMOV UR21, URZ ;  /* 0x000000ff00157c82 */ /* 0x000fe20008000000 */
[----:B--2---:R-:W-:-:S02]  /*2e70*/  ULEA UR16, UR16, UR4, 0x18 ;  /* 0x0000000410107291 */ /* 0x004fc4000f8ec0ff */
[----:B------:R-:W-:Y:S02]  /*2e80*/  USEL UR4, UR34, 0x1, !UP0 ;  /* 0x0000000122047887 */ /* 0x000fe4000c000000 */
[----:B------:R-:W-:Y:S02]  /*2e90*/  UIADD3 UR6, UPT, UPT, UR16, 0xc400, URZ ;  /* 0x0000c40010067890 */ /* 0x000fe4000fffe0ff */
[----:B------:R-:W-:Y:S02]  /*2ea0*/  UIADD3 UR5, UPT, UPT, UR16, 0x14400, URZ ;  /* 0x0001440010057890 */ /* 0x000fe4000fffe0ff */
[----:B------:R-:W-:Y:S01]  /*2eb0*/  USHF.R.U32.HI UR6, URZ, 0x4, UR6 ;  /* 0x00000004ff067899 */ /* 0x000fe20008011606 */
[----:B------:R-:W1:Y:S01]  /*2ec0*/  LDS R0, [UR16+0x100] ;  /* 0x00010010ff007984 */ /* 0x000e620008000800 */
[----:B------:R-:W-:Y:S02]  /*2ed0*/  UIADD3 UR7, UPT, UPT, UR16, 0x34400, URZ ;  /* 0x0003440010077890 */ /* 0x000fe4000fffe0ff */
[----:B------:R-:W-:-:S02]  /*2ee0*/  ULOP3.LUT UR6, UR6, 0x3fff, URZ, 0xc0, !UPT ;  /* 0x00003fff06067892 */ /* 0x000fc4000f8ec0ff */
[----:B------:R-:W-:Y:S02]  /*2ef0*/  UIADD3 UR32, UPT, UPT, -UR4, URZ, URZ ;  /* 0x000000ff04207290 */ /* 0x000fe4000fffe1ff */
[----:B------:R-:W-:Y:S02]  /*2f00*/  ULOP3.LUT UR28, UR6, 0x10000, URZ, 0xfc, !UPT ;  /* 0x00010000061c7892 */ /* 0x000fe4000f8efcff */
[----:B------:R-:W-:Y:S02]  /*2f10*/  USHF.R.U32.HI UR5, URZ, 0x4, UR5 ;  /* 0x00000004ff057899 */ /* 0x000fe40008011605 */
[----:B------:R-:W-:Y:S02]  /*2f20*/  USHF.R.U32.HI UR4, URZ, 0x4, UR7 ;  /* 0x00000004ff047899 */ /* 0x000fe40008011607 */
[----:B------:R-:W-:Y:S02]  /*2f30*/  ULOP3.LUT UR5, UR5, 0x3fff, URZ, 0xc0, !UPT ;  /* 0x00003fff05057892 */ /* 0x000fe4000f8ec0ff */
[----:B------:R-:W-:-:S02]  /*2f40*/  ULOP3.LUT UR4, UR4, 0x3fff, URZ, 0xc0, !UPT ;  /* 0x00003fff04047892 */ /* 0x000fc4000f8ec0ff */
[----:B------:R-:W-:Y:S02]  /*2f50*/  UIADD3 UR33, UPT, UPT, UR16, 0xa0, URZ ;  /* 0x000000a010217890 */ /* 0x000fe4000fffe0ff */
[----:B------:R-:W-:Y:S02]  /*2f60*/  ULOP3.LUT UR29, UR5, 0x10000, URZ, 0xfc, !UPT ;  /* 0x00010000051d7892 */ /* 0x000fe4000f8efcff */
[----:B------:R-:W-:Y:S02]  /*2f70*/  ULOP3.LUT UR30, UR4, 0x10000, URZ, 0xfc, !UPT ;  /* 0x00010000041e7892 */ /* 0x000fe4000f8efcff */
[----:B---3--:R-:W-:Y:S01]  /*2f80*/  UISETP.GE.AND UP2, UPT, UR8, 0x1, UPT ;  /* 0x000000010800788c */ /* 0x008fe2000bf46270 */
[----:B-1----:R-:W-:Y:S01]  /*2f90*/  R2UR UR26, R0 ;  /* 0x00000000001a72ca */ /* 0x002fe200000e0000 */
[----:B------:R-:W-:-:S05]  /*2fa0*/  IMAD.MOV.U32 R0, RZ, RZ, 0x840 ;  /* 0x00000840ff007424 */ /* 0x000fca00078e00ff */
[----:B------:R-:W-:-:S07]  /*2fb0*/  R2UR UR6, R0 ;  /* 0x00000000000672ca */ /* 0x000fce00000e0000 */
[----:B------:R-:W-:Y:S02]  /*2fc0*/  ULOP3.LUT UR15, UR26, 0x1, URZ, 0xc0, !UPT ;  /* 0x000000011a0f7892 */ /* 0x000fe4000f8ec0ff */
[----:B------:R-:W-:Y:S02]  /*2fd0*/  UIADD3 UR31, UPT, UPT, UR26, 0x1e0, URZ ;  /* 0x000001e01a1f7890 */ /* 0x000fe4000fffe0ff */
[----:B------:R-:W-:-:S04]  /*2fe0*/  ULOP3.LUT UR15, UR15, 0x14, URZ, 0xfc, !UPT ;  /* 0x000000140f0f7892 */ /* 0x000fc8000f8efcff */
[----:B------:R-:W-:-:S12]  /*2ff0*/  UPRMT UR15, UR15, 0x5410, UR6 ;  /* 0x000054100f0f7896 */ /* 0x000fd80008000006 */
.L_x_58:
[----:B------:R-:W-:Y:S02]  /*3000*/  LEA R0, R9, UR16, 0x3 ;  /* 0x0000001009007c11 */ /* 0x000fe4000f8e18ff */
[----:B------:R-:W-:Y:S02]  /*3010*/  SHF.L.U32 R5, R3, 0x1f, RZ ;  /* 0x0000001f03057819 */ /* 0x000fe400000006ff */
[----:B------:R-:W-:Y:S02]  /*3020*/  LEA R4, R9, UR16, 0x4 ;  /* 0x0000001009047c11 */ /* 0x000fe4000f8e20ff */
[----:B-1----:R-:W1:Y:S02]  /*3030*/  SYNCS.PHASECHK.TRANS64.TRYWAIT P0, [R0+URZ+0x80], R5 ;  /* 0x00008005000075a7 */ /* 0x002e6400080011ff */
[----:B-123--:R-:W-:Y:S05]  /*3040*/  @!P0 BRA `(.L_x_51) ;  /* 0x000000c400388947 */ /* 0x00efea0003800000 */
.L_x_191:
[----:B-1----:R-:W1:Y:S01]  /*3050*/  LDS.128 R4, [R4+0xe0] ;  /* 0x0000e00004047984 */ /* 0x002e620000000c00 */
[----:B------:R-:W-:Y:S02]  /*3060*/  VIADD R0, R0, 0x90 ;  /* 0x0000009000007836 */ /* 0x000fe40000000000 */
[----:B------:R-:W-:Y:S01]  /*3070*/  VIADD R9, R9, 0x1 ;  /* 0x0000000109097836 */ /* 0x000fe20000000000 */
[----:B------:R-:W-:Y:S01]  /*3080*/  @!PT LDS RZ, [RZ] ;  /* 0x00000000fffff984 */ /* 0x000fe20000000800 */
[----:B------:R-:W-:Y:S01]  /*3090*/  @!PT LDS RZ, [RZ] ;  /* 0x00000000fffff984 */ /* 0x000fe20000000800 */
[----:B------:R-:W-:Y:S01]  /*30a0*/  @!PT LDS RZ, [RZ] ;  /* 0x00000000fffff984 */ /* 0x000fe20000000800 */
[----:B------:R-:W-:Y:S01]  /*30b0*/  @!PT LDS RZ, [RZ] ;  /* 0x00000000fffff984 */ /* 0x000fe20000000800 */
[----:B------:R2:W-:Y:S06]  /*30c0*/  MEMBAR.ALL.CTA ;  /* 0x0000000000007992 */ /* 0x0005ec0000008000 */
[----:B--2---:R-:W2:Y:S01]  /*30d0*/  FENCE.VIEW.ASYNC.S ;  /* 0x00000000000073c6 */ /* 0x004ea20000000000 */
[----:B------:R-:W-:-:S04]  /*30e0*/  PRMT R0, RZ, 0x654, R0 ;  /* 0x00000654ff007816 */ /* 0x000fc80000000000 */
[----:B--2---:R2:W-:Y:S01]  /*30f0*/  SYNCS.ARRIVE.TRANS64.RED.A1T0 RZ, [R0+URZ], RZ ;  /* 0x000000ff00ff79a7 */ /* 0x0045e200081004ff */
[----:B-1----:R-:W-:Y:S02]  /*3100*/  LOP3.LUT P1, RZ, R6, 0x1, RZ, 0xc0, !PT ;  /* 0x0000000106ff7812 */ /* 0x002fe4000782c0ff */
[----:B------:R-:W-:Y:S01]  /*3110*/  LOP3.LUT R6, R8, 0x1, RZ, 0x3c, !PT ;  /* 0x0000000108067812 */ /* 0x000fe200078e3cff */
[----:B--2---:R-:W-:Y:S10]  /*3120*/  BRA.U !UP2, `(.L_x_52) ;  /* 0x000000050a287547 */ /* 0x004ff4000b800000 */
[----:B------:R-:W-:Y:S01]  /*3130*/  ULEA UR4, UR21, UR16, 0x3 ;  /* 0x0000001015047291 */ /* 0x000fe2000f8e18ff */
[----:B------:R-:W-:Y:S01]  /*3140*/  SHF.L.U32 R0, R2, 0x1f, RZ ;  /* 0x0000001f02007819 */ /* 0x000fe200000006ff */
[----:B------:R-:W-:Y:S01]  /*3150*/  IMAD.MOV.U32 R4, RZ, RZ, 0x840 ;  /* 0x00000840ff047424 */ /* 0x000fe200078e00ff */
[----:B------:R-:W-:Y:S01]  /*3160*/  R2UR UR25, R6 ;  /* 0x00000000061972ca */ /* 0x000fe200000e0000 */
[----:B------:R-:W-:Y:S01]  /*3170*/  UMOV UR22, URZ ;  /* 0x000000ff00167c82 */ /* 0x000fe20008000000 */
[----:B------:R-:W-:Y:S01]  /*3180*/  UMOV UR20, 0x1 ;  /* 0x0000000100147882 */ /* 0x000fe20000000000 */
[----:B------:R-:W-:Y:S01]  /*3190*/  UMOV UR19, 0xffffffff ;  /* 0xffffffff00137882 */ /* 0x000fe20000000000 */
[----:B------:R-:W-:Y:S01]  /*31a0*/  UMOV UR7, UR21 ;  /* 0x0000001500077c82 */ /* 0x000fe20008000000 */
[----:B------:R-:W-:Y:S01]  /*31b0*/  UMOV UR18, UR32 ;  /* 0x0000002000127c82 */ /* 0x000fe20008000000 */
[----:B------:R1:W2:Y:S01]  /*31c0*/  SYNCS.PHASECHK.TRANS64.TRYWAIT P2, [UR4], R0 ;  /* 0x00000000ff0075a7 */ /* 0x0002a20008041104 */
[----:B------:R-:W-:Y:S01]  /*31d0*/  UMOV UR17, UR34 ;  /* 0x0000002200117c82 */ /* 0x000fe20008000000 */
[----:B------:R-:W-:-:S05]  /*31e0*/  UMOV UR24, URZ ;  /* 0x000000ff00187c82 */ /* 0x000fca0008000000 */
[----:B------:R-:W-:-:S12]  /*31f0*/  UIMAD UR25, UR25, 0xe0, UR26 ;  /* 0x000000e0191978a4 */ /* 0x000fd8000f8e021a */
.L_x_57:
[----:B---3--:R-:W-:Y:S01]  /*3200*/  ULEA UR8, UR7, UR16, 0x3 ;  /* 0x0000001007087291 */ /* 0x008fe2000f8e18ff */
[----:B--2---:R-:W-:Y:S11]  /*3210*/  @P2 BRA `(.L_x_53) ;  /* 0x00000000000c2947 */ /* 0x004ff60003800000 */
[----:B------:R-:W-:Y:S04]  /*3220*/  SHF.L.U32 R5, R2, 0x1f, RZ ;  /* 0x0000001f02057819 */ /* 0x000fe800000006ff */
[----:B------:R-:W2:Y:S02]  /*3230*/  SYNCS.PHASECHK.TRANS64.TRYWAIT P0, [UR8], R5 ;  /* 0x00000005ff0075a7 */ /* 0x000ea40008001108 */
[----:B--2---:R-:W-:Y:S05]  /*3240*/  @!P0 BRA `(.L_x_54) ;  /* 0x000000c000cc8947 */ /* 0x004fea0003800000 */
.L_x_53:
[----:B------:R-:W-:Y:S01]  /*3250*/  UISETP.NE.AND UP0, UPT, UR17, 0x1, UPT ;  /* 0x000000011100788c */ /* 0x000fe2000bf05270 */
[----:B------:R-:W-:Y:S01]  /*3260*/  PLOP3.LUT P2, PT, PT, PT, PT, 0x80, 0x8 ;  /* 0x000000000008781c */ /* 0x000fe20003f4f070 */
[----:B------:R-:W-:Y:S04]  /*3270*/  UIADD3 UR4, UPT, UPT, UR7, 0x1, URZ ;  /* 0x0000000107047890 */ /* 0x000fe8000fffe0ff */
[----:B------:R-:W-:Y:S01]  /*3280*/  UISETP.NE.AND UP1, UPT, UR4, 0x4, UPT ;  /* 0x000000040400788c */ /* 0x000fe2000bf25270 */
[----:B------:R-:W-:Y:S03]  /*3290*/  PLOP3.LUT P0, PT, PT, PT, UP0, 0x80, 0x8 ;  /* 0x000000000008781c */ /* 0x000fe60003f0f008 */
[----:B------:R-:W-:Y:S02]  /*32a0*/  USEL UR5, URZ, 0x1, UP1 ;  /* 0x00000001ff057887 */ /* 0x000fe40008800000 */
[----:B------:R-:W-:Y:S04]  /*32b0*/  USEL UR21, UR4, URZ, UP1 ;  /* 0x000000ff04157287 */ /* 0x000fe80008800000 */
[----:B------:R-:W-:Y:S01]  /*32c0*/  @UP0 ULEA UR4, UR21, UR16, 0x3 ;  /* 0x0000001015040291 */ /* 0x000fe2000f8e18ff */
[----:B------:R-:W-:Y:S04]  /*32d0*/  LOP3.LUT R2, R2, UR5, RZ, 0x3c, !PT ;  /* 0x0000000502027c12 */ /* 0x000fe8000f8e3cff */
[----:B-1----:R-:W-:Y:S04]  /*32e0*/  @P0 SHF.L.U32 R0, R2, 0x1f, RZ ;  /* 0x0000001f02000819 */ /* 0x002fe800000006ff */
[----:B------:R1:W2:Y:S01]  /*32f0*/  @P0 SYNCS.PHASECHK.TRANS64.TRYWAIT P2, [UR4], R0 ;  /* 0x00000000ff0005a7 */ /* 0x0002a20008041104 */
[----:B------:R-:W-:Y:S04]  /*3300*/  ULOP3.LUT UR4, UR20, 0x1, URZ, 0xc0, !UPT ;  /* 0x0000000114047892 */ /* 0x000fe8000f8ec0ff */
[----:B------:R-:W-:Y:S09]  /*3310*/  UISETP.NE.U32.AND UP0, UPT, UR4, 0x1, UPT ;  /* 0x000000010400788c */ /* 0x000ff2000bf05070 */
[----:B------:R-:W-:Y:S05]  /*3320*/  BRA.U UP0, `(.L_x_55) ;  /* 0x0000000100207547 */ /* 0x000fea000b800000 */
[----:B------:R-:W-:Y:S02]  /*3330*/  ULEA UR4, UR7, UR30, 0x7 ;  /* 0x0000001e07047291 */ /* 0x000fe4000f8e38ff */
[----:B------:R-:W-:Y:S01]  /*3340*/  UISETP.NE.AND UP0, UPT, UR19, -0x1, UPT ;  /* 0xffffffff1300788c */ /* 0x000fe2000bf05270 */
[----:B------:R-:W-:Y:S06]  /*3350*/  UMOV UR5, 0x4008 ;  /* 0x0000400800057882 */ /* 0x000fec0000000000 */
[----:B------:R3:W-:Y:S02]  /*3360*/  UTCCP.T.S.128dp128bit tmem[UR26+0x1e0], gdesc[UR4] ;  /* 0x0001e0041a0079e7 */ /* 0x0007e40008180000 */
[----:B------:R-:W-:Y:S05]  /*3370*/  BRA.U UP0, `(.L_x_55) ;  /* 0x00000001000c7547 */ /* 0x000fea000b800000 */
[----:B------:R-:W-:Y:S04]  /*3380*/  SHF.L.U32 R5, R8, 0x1f, RZ ;  /* 0x0000001f08057819 */ /* 0x000fe800000006ff */
[----:B------:R-:W4:Y:S02]  /*3390*/  SYNCS.PHASECHK.TRANS64.TRYWAIT P0, [UR16+0xa8], R5 ;  /* 0x0000a805ff0075a7 */ /* 0x000f240008001110 */
[----:B----4-:R-:W-:Y:S05]  /*33a0*/  @!P0 BRA `(.L_x_56) ;  /* 0x000000c0008c8947 */ /* 0x010fea0003800000 */
.L_x_55:
[----:B------:R-:W-:Y:S01]  /*33b0*/  ELECT P0, URZ, PT ;  /* 0x0000000000ff782f */ /* 0x000fe20003800000 */
[----:B------:R-:W-:Y:S02]  /*33c0*/  ULEA UR14, UR22, UR31, 0x1 ;  /* 0x0000001f160e7291 */ /* 0x000fe4000f8e08ff */
[----:B------:R-:W-:Y:S02]  /*33d0*/  ULEA UR6, UR7, UR29, 0xb ;  /* 0x0000001d07067291 */ /* 0x000fe4000f8e58ff */
[----:B------:R-:W-:Y:S02]  /*33e0*/  UIADD3 UR11, UPT, UPT, UR14, 0x1, URZ ;  /* 0x000000010e0b7890 */ /* 0x000fe4000fffe0ff */
[----:B------:R-:W-:Y:S02]  /*33f0*/  UISETP.NE.U32.AND UP0, UPT, UR24, URZ, UPT ;  /* 0x000000ff1800728c */ /* 0x000fe4000bf05070 */
[----:B---3--:R-:W-:Y:S02]  /*3400*/  ULOP3.LUT UR4, UR11, 0x1, URZ, 0xc0, !UPT ;  /* 0x000000010b047892 */ /* 0x008fe4000f8ec0ff */
[----:B------:R-:W-:Y:S02]  /*3410*/  UIADD3 UR23, UPT, UPT, UR8, 0x20, URZ ;  /* 0x0000002008177890 */ /* 0x000fe4000fffe0ff */
[----:B------:R-:W-:Y:S01]  /*3420*/  @P0 R2UR UR5, R4 ;  /* 0x00000000040502ca */ /* 0x000fe200000e0000 */
[----:B------:R-:W-:Y:S02]  /*3430*/  ULOP3.LUT UR4, UR4, 0x14, URZ, 0xfc, !UPT ;  /* 0x0000001404047892 */ /* 0x000fe4000f8efcff */
[----:B------:R-:W-:Y:S02]  /*3440*/  ULOP3.LUT UR14, UR14, 0xfffffffe, URZ, 0xc0, !UPT ;  /* 0xfffffffe0e0e7892 */ /* 0x000fe4000f8ec0ff */
[----:B------:R-:W-:Y:S02]  /*3450*/  UIADD3 UR12, UPT, UPT, UR6, 0x4, URZ ;  /* 0x00000004060c7890 */ /* 0x000fe4000fffe0ff */
[----:B------:R-:W-:Y:S01]  /*3460*/  ULOP3.LUT UR8, UR11, 0xfffffffe, URZ, 0xc0, !UPT ;  /* 0xfffffffe0b087892 */ /* 0x000fe2000f8ec0ff */
[----:B-1----:R-:W-:Y:S01]  /*3470*/  IMAD.U32 R5, RZ, RZ, UR4 ;  /* 0x00000004ff057e24 */ /* 0x002fe2000f8e00ff */
[----:B------:R-:W-:Y:S02]  /*3480*/  ULEA UR4, UR7, UR28, 0x9 ;  /* 0x0000001c07047291 */ /* 0x000fe4000f8e48ff */
[----:B------:R-:W-:Y:S02]  /*3490*/  UIADD3 UR18, UPT, UPT, UR18, 0x1, URZ ;  /* 0x0000000112127890 */ /* 0x000fe4000fffe0ff */
[----:B------:R-:W-:Y:S01]  /*34a0*/  UIADD3 UR10, UPT, UPT, UR4, 0x2, URZ ;  /* 0x00000002040a7890 */ /* 0x000fe2000fffe0ff */
[----:B------:R-:W-:Y:S01]  /*34b0*/  IMAD.U32 R0, RZ, RZ, UR5 ;  /* 0x00000005ff007e24 */ /* 0x000fe2000f8e00ff */
[----:B------:R-:W-:Y:S02]  /*34c0*/  UIADD3 UR20, UPT, UPT, UR20, 0x1, URZ ;  /* 0x0000000114147890 */ /* 0x000fe4000fffe0ff */
[----:B------:R-:W-:Y:S02]  /*34d0*/  UIADD3 UR19, UPT, UPT, UR19, -0x1, URZ ;  /* 0xffffffff13137890 */ /* 0x000fe4000fffe0ff */
[----:B------:R-:W-:Y:S01]  /*34e0*/  UIADD3 UR17, UPT, UPT, UR17, -0x1, URZ ;  /* 0xffffffff11117890 */ /* 0x000fe2000fffe0ff */
[----:B------:R-:W-:Y:S01]  /*34f0*/  @P0 PRMT R0, R5, 0x5410, R0 ;  /* 0x0000541005000816 */ /* 0x000fe20000000000 */
[----:B------:R-:W-:Y:S01]  /*3500*/  ULOP3.LUT UR22, UR22, 0x1, URZ, 0x3c, !UPT ;  /* 0x0000000116167892 */ /* 0x000fe2000f8e3cff */
[----:B------:R-:W-:Y:S02]  /*3510*/  UMOV UR7, 0x40004040 ;  /* 0x4000404000077882 */ /* 0x000fe40000000000 */
[----:B------:R-:W-:Y:S01]  /*3520*/  @P0 R2UR UR9, R0 ;  /* 0x00000000000902ca */ /* 0x000fe200000e0000 */
[----:B------:R-:W-:Y:S01]  /*3530*/  UMOV UR5, 0x80004020 ;  /* 0x8000402000057882 */ /* 0x000fe20000000000 */
[----:B------:R-:W-:Y:S01]  /*3540*/  UMOV UR13, 0x40004040 ;  /* 0x40004040000d7882 */ /* 0x000fe20000000000 */
[----:B------:R1:W-:Y:S01]  /*3550*/  UTCHMMA gdesc[UR4], gdesc[UR6], tmem[UR25], tmem[UR14], idesc[UR15], UP0 ;  /* 0x00ff0e06040075ea */ /* 0x0003e20008000019 */
[----:B------:R-:W-:Y:S01]  /*3560*/  UISETP.NE.AND UP0, UPT, UR18, URZ, UPT ;  /* 0x000000ff1200728c */ /* 0x000fe2000bf05270 */
[----:B------:R-:W-:Y:S01]  /*3570*/  UMOV UR11, 0x80004020 ;  /* 0x80004020000b7882 */ /* 0x000fe20000000000 */
[----:B------:R-:W-:Y:S07]  /*3580*/  UMOV UR24, 0x1 ;  /* 0x0000000100187882 */ /* 0x000fee0000000000 */
[----:B------:R3:W-:Y:S01]  /*3590*/  UTCHMMA gdesc[UR10], gdesc[UR12], tmem[UR25], tmem[UR8], idesc[UR9], UPT ;  /* 0x00ff080c0a0075ea */ /* 0x0007e2000b800019 */
[----:B------:R3:W-:Y:S01]  /*35a0*/  UTCBAR.MULTICAST [UR23], URZ, UR27 ;  /* 0x000000ff170073e9 */ /* 0x0007e2000800081b */
[----:B-1----:R-:W-:Y:S01]  /*35b0*/  UMOV UR7, UR21 ;  /* 0x0000001500077c82 */ /* 0x002fe20008000000 */
[----:B------:R-:W-:Y:S05]  /*35c0*/  BRA.U UP0, `(.L_x_57) ;  /* 0xfffffffd000c7547 */ /* 0x000fea000b83ffff */
.L_x_52:
[C---:B------:R-:W-:Y:S01]  /*35d0*/  ISETP.NE.AND P0, PT, R9.reuse, 0x2, PT ;  /* 0x000000020900780c */ /* 0x040fe20003f05270 */
[----:B------:R1:W-:Y:S01]  /*35e0*/  UTCBAR [UR33], URZ ;  /* 0x000000ff210073e9 */ /* 0x0003e200080000ff */
[----:B------:R-:W-:Y:S02]  /*35f0*/  IMAD.MOV.U32 R8, RZ, RZ, R6 ;  /* 0x000000ffff087224 */ /* 0x000fe400078e0006 */
[----:B------:R-:W-:Y:S02]  /*3600*/  SEL R0, RZ, 0x1, P0 ;  /* 0x00000001ff007807 */ /* 0x000fe40000000000 */
[----:B------:R-:W-:Y:S02]  /*3610*/  SEL R9, R9, RZ, P0 ;  /* 0x000000ff09097207 */ /* 0x000fe40000000000 */
[----:B------:R-:W-:Y:S01]  /*3620*/  LOP3.LUT R3, R3, R0, RZ, 0x3c, !PT ;  /* 0x0000000003037212 */ /* 0x000fe200078e3cff */
[----:B------:R-:W-:Y:S06]  /*3630*/  @P1 BRA `(.L_x_58) ;  /* 0xfffffff800701947 */ /* 0x000fec000383ffff */
[----:B------:R-:W4:Y:S01]  /*3640*/  S2UR UR6, SR_CgaCtaId ;  /* 0x00000000000679c3 */ /* 0x000f220000008800 */
[----:B------:R-:W-:Y:S01]  /*3650*/  ELECT P0, URZ, PT ;  /* 0x0000000000ff782f */ /* 0x000fe20003800000 */
[----:B------:R-:W-:Y:S01]  /*3660*/  IMAD.MOV.U32 R0, RZ, RZ, 0x1 ;  /* 0x00000001ff007424 */ /* 0x000fe200078e00ff */
[----:B------:R-:W-:Y:S01]  /*3670*/  UMOV UR4, 0x40 ;  /* 0x0000004000047882 */ /* 0x000fe20000000000 */
[----:B------:R-:W-:-:S04]  /*3680*/  SHF.L.U32 R3, RZ, 0x1f, RZ ;  /* 0x0000001fff037819 */ /* 0x000fc800000006ff */
[----:B------:R-:W-:Y:S01]  /*3690*/  UVIRTCOUNT.DEALLOC.SMPOOL 0x80 ;  /* 0x000000800000784c */ /* 0x000fe20000000000 */
[----:B----4-:R-:W-:-:S09]  /*36a0*/  ULEA UR6, UR6, UR4, 0x18 ;  /* 0x0000000406067291 */ /* 0x010fd2000f8ec0ff */
[----:B------:R4:W-:Y:S01]  /*36b0*/  @P0 STS.U8 [UR6+0x1c], R0 ;  /* 0x00001c00ff000988 */ /* 0x0009e20008000006 */
[----:B------:R-:W2:Y:S02]  /*36c0*/  SYNCS.PHASECHK.TRANS64.TRYWAIT P0, [UR16+0xd0], R3 ;  /* 0x0000d003ff0075a7 */ /* 0x000ea40008001110 */
[----:B--2-4-:R-:W-:Y:S05]  /*36d0*/  @!P0 BRA `(.L_x_59) ;  /* 0x000000bc00d88947 */ /* 0x014fea0003800000 */
.L_x_195:
[----:B------:R-:W-:Y:S01]  /*36e0*/  NOP ;  /* 0x0000000000007918 */ /* 0x000fe20000000000 */
[----:B--2---:R-:W2:Y:S01]  /*36f0*/  LDS R0, [UR6+0x14] ;  /* 0x00001406ff007984 */ /* 0x004ea20008000800 */
[----:B------:R-:W-:Y:S01]  /*3700*/  ULOP3.LUT UR4, UR26, 0xffff, URZ, 0xc0, !UPT ;  /* 0x0000ffff1a047892 */ /* 0x000fe2000f8ec0ff */
[----:B------:R-:W-:Y:S01]  /*3710*/  UMOV UR5, 0xffff ;  /* 0x0000ffff00057882 */ /* 0x000fe20000000000 */
[----:B------:R-:W-:Y:S02]  /*3720*/  UMOV UR7, 0x1 ;  /* 0x0000000100077882 */ /* 0x000fe40000000000 */
[----:B------:R-:W-:-:S04]  /*3730*/  USHF.R.U32.HI UR4, URZ, 0x5, UR4 ;  /* 0x00000005ff047899 */ /* 0x000fc80008011604 */
[----:B------:R-:W-:Y:S02]  /*3740*/  USHF.L.U32 UR5, UR5, UR4, URZ ;  /* 0x0000000405057299 */ /* 0x000fe400080006ff */
[----:B------:R-:W-:-:S04]  /*3750*/  USHF.L.U32 UR4, UR7, UR4, URZ ;  /* 0x0000000407047299 */ /* 0x000fc800080006ff */
[----:B--2---:R-:W-:-:S04]  /*3760*/  LOP3.LUT R0, R0, UR5, RZ, 0xc0, !PT ;  /* 0x0000000500007c12 */ /* 0x004fc8000f8ec0ff */
[----:B------:R-:W-:-:S13]  /*3770*/  ISETP.NE.AND P0, PT, R0, UR5, PT ;  /* 0x0000000500007c0c */ /* 0x000fda000bf05270 */
[----:B------:R-:W-:Y:S05]  /*3780*/  @P0 BRA `(.L_x_60) ;  /* 0x0000000000580947 */ /* 0x000fea0003800000 */
[----:B------:R-:W2:Y:S02]  /*3790*/  LDS R0, [UR6+0x18] ;  /* 0x00001806ff007984 */ /* 0x000ea40008000800 */
[----:B--2---:R-:W-:-:S04]  /*37a0*/  LOP3.LUT R0, R0, UR4, RZ, 0xc0, !PT ;  /* 0x0000000400007c12 */ /* 0x004fc8000f8ec0ff */
[----:B------:R-:W-:-:S13]  /*37b0*/  ISETP.NE.AND P0, PT, R0, UR4, PT ;  /* 0x0000000400007c0c */ /* 0x000fda000bf05270 */
[----:B------:R-:W-:Y:S05]  /*37c0*/  @P0 BRA `(.L_x_61) ;  /* 0x00000000003c0947 */ /* 0x000fea0003800000 */
[----:B------:R-:W2:Y:S01]  /*37d0*/  S2R R2, SR_LANEID ;  /* 0x0000000000027919 */ /* 0x000ea20000000000 */
[----:B------:R-:W-:Y:S01]  /*37e0*/  ULOP3.LUT UR5, URZ, UR5, URZ, 0x33, !UPT ;  /* 0x00000005ff057292 */ /* 0x000fe2000f8e33ff */
[----:B------:R-:W-:Y:S01]  /*37f0*/  LOP3.LUT R4, RZ, UR4, RZ, 0x33, !PT ;  /* 0x00000004ff047c12 */ /* 0x000fe2000f8e33ff */
[----:B------:R-:W-:Y:S02]  /*3800*/  VOTEU.ANY UR4, UPT, PT ;  /* 0x0000000000047886 */ /* 0x000fe400038e0100 */
[----:B------:R-:W-:Y:S01]  /*3810*/  UFLO.U32 UR4, UR4 ;  /* 0x00000004000472bd */ /* 0x000fe200080e0000 */
[----:B------:R-:W4:Y:S01]  /*3820*/  REDUX UR7, R4 ;  /* 0x00000000040773c4 */ /* 0x000f220000000000 */
[----:B------:R-:W-:-:S06]  /*3830*/  IMAD.U32 R0, RZ, RZ, UR5 ;  /* 0x00000005ff007e24 */ /* 0x000fcc000f8e00ff */
[----:B------:R1:W-:Y:S01]  /*3840*/  UTCATOMSWS.AND URZ, UR5 ;  /* 0x0000000500ff79e3 */ /* 0x0003e20008000000 */
[----:B---3--:R-:W3:Y:S01]  /*3850*/  REDUX UR8, R0 ;  /* 0x00000000000873c4 */ /* 0x008ee20000000000 */
[----:B--2---:R-:W-:Y:S01]  /*3860*/  ISETP.EQ.U32.AND P0, PT, R2, UR4, PT ;  /* 0x0000000402007c0c */ /* 0x004fe2000bf02070 */
[----:B----4-:R-:W-:Y:S01]  /*3870*/  IMAD.U32 R2, RZ, RZ, UR7 ;  /* 0x00000007ff027e24 */ /* 0x010fe2000f8e00ff */
[----:B---3--:R-:W-:-:S11]  /*3880*/  MOV R3, UR8 ;  /* 0x0000000800037c02 */ /* 0x008fd60008000f00 */
[----:B------:R1:W-:Y:S04]  /*3890*/  @P0 ATOMS.AND RZ, [UR6+0x14], R3 ;  /* 0x00001403ffff098c */ /* 0x0003e8000a800006 */
[----:B------:R1:W-:Y:S01]  /*38a0*/  @P0 ATOMS.AND RZ, [UR6+0x18], R2 ;  /* 0x00001802ffff098c */ /* 0x0003e2000a800006 */
[----:B------:R-:W-:Y:S05]  /*38b0*/  BRA `(.L_x_62) ;  /* 0x0000000000147947 */ /* 0x000fea0003800000 */
.L_x_61:
[----:B------:R-:W-:Y:S02]  /*38c0*/  MOV R2, 0x38e0 ;  /* 0x000038e000027802 */ /* 0x000fe40000000f00 */
[----:B-1-3-5:R-:W-:Y:S05]  /*38d0*/  CALL.REL.NOINC `($__internal_0_$__cuda_sm10x_tcgen05_guardrail_trap_col_being_dealloced_not_returned_by_alloc) ;  /* 0x000000c400587944 */ /* 0x02afea0003c00000 */
[----:B------:R-:W-:Y:S05]  /*38e0*/  BRA `(.L_x_62) ;  /* 0x0000000000087947 */ /* 0x000fea0003800000 */
.L_x_60:
[----:B------:R-:W-:Y:S02]  /*38f0*/  MOV R2, 0x3910 ;  /* 0x0000391000027802 */ /* 0x000fe40000000f00 */
[----:B-1-3-5:R-:W-:Y:S05]  /*3900*/  CALL.REL.NOINC `($__internal_2_$__cuda_sm10x_tcgen05_guardrail_trap_unallocated_columns_being_dealloced) ;  /* 0x000000c400647944 */ /* 0x02afea0003c00000 */
.L_x_62:
[----:B------:R-:W-:Y:S01]  /*3910*/  NOP ;  /* 0x0000000000007918 */ /* 0x000fe20000000000 */
[----:B-1----:R-:W-:Y:S05]  /*3920*/  EXIT ;  /* 0x000000000000794d */ /* 0x002fea0003800000 */
.L_x_46:
[----:B------:R-:W-:-:S09]  /*3930*/  UISETP.NE.OR UP0, UPT, UR20, 0x3, !UP1 ;  /* 0x000000031400788c */ /* 0x000fd2000cf05670 */
[----:B------:R-:W-:Y:S05]  /*3940*/  BRA.U UP0, `(.L_x_63) ;  /* 0x00000029004c7547 */ /* 0x000fea000b800000 */
[----:B------:R-:W1:Y:S01]  /*3950*/  LDCU.64 UR4, c[0x0][0xa88] ;  /* 0x00015100ff0477ac */ /* 0x000e620008000a00 */
[----:B------:R-:W2:Y:S01]  /*3960*/  LDC.64 R12, c[0x0][0x348] ;  /* 0x0000d200ff0c7b82 */ /* 0x000ea20000000a00 */
[----:B------:R-:W-:Y:S01]  /*3970*/  R2UR UR54, R73 ;  /* 0x00000000493672ca */ /* 0x000fe200000e0000 */
[----:B------:R-:W-:Y:S01]  /*3980*/  HFMA2 R9, -RZ, RZ, 0, 0 ;  /* 0x00000000ff097431 */ /* 0x000fe200000001ff */
[----:B------:R-:W3:Y:S01]  /*3990*/  LDCU UR45, c[0x0][0x370] ;  /* 0x00006e00ff2d77ac */ /* 0x000ee20008000800 */
[----:B------:R-:W-:Y:S01]  /*39a0*/  R2UR UR52, R78 ;  /* 0x000000004e3472ca */ /* 0x000fe200000e0000 */
[----:B------:R-:W-:Y:S01]  /*39b0*/  IMAD.MOV.U32 R11, RZ, RZ, 0x1 ;  /* 0x00000001ff0b7424 */ /* 0x000fe200078e00ff */
[----:B------:R-:W3:Y:S01]  /*39c0*/  LDCU.128 UR48, c[0x0][0xd10] ;  /* 0x0001a200ff3077ac */ /* 0x000ee20008000c00 */
[----:B------:R-:W-:Y:S02]  /*39d0*/  IMAD.MOV.U32 R10, RZ, RZ, RZ ;  /* 0x000000ffff0a7224 */ /* 0x000fe400078e00ff */
[----:B------:R-:W-:Y:S01]  /*39e0*/  IMAD.MOV.U32 R3, RZ, RZ, 0x4000 ;  /* 0x00004000ff037424 */ /* 0x000fe200078e00ff */
[----:B------:R-:W4:Y:S01]  /*39f0*/  LDCU UR39, c[0x0][0x374] ;  /* 0x00006e80ff2777ac */ /* 0x000f220008000800 */
[----:B------:R-:W4:Y:S01]  /*3a00*/  LDCU.64 UR42, c[0x0][0xa90] ;  /* 0x00015200ff2a77ac */ /* 0x000f220008000a00 */
[----:B-1----:R-:W-:Y:S01]  /*3a10*/  UISETP.NE.U32.AND UP0, UPT, UR4, URZ, UPT ;  /* 0x000000ff0400728c */ /* 0x002fe2000bf05070 */
[----:B------:R-:W1:Y:S01]  /*3a20*/  LDCU UR15, c[0x0][0xd0c] ;  /* 0x0001a180ff0f77ac */ /* 0x000e620008000800 */
[----:B------:R-:W1:Y:S01]  /*3a30*/  LDCU UR55, c[0x0][0xd20] ;  /* 0x0001a400ff3777ac */ /* 0x000e620008000800 */
[----:B------:R-:W1:Y:S01]  /*3a40*/  LDCU UR4, c[0x0][0xd30] ;  /* 0x0001a600ff0477ac */ /* 0x000e620008000800 */
[----:B------:R-:W-:-:S02]  /*3a50*/  UISETP.NE.AND.EX UP6, UPT, UR5, URZ, UPT, UP0 ;  /* 0x000000ff0500728c */ /* 0x000fc4000bfc5300 */
[----:B------:R-:W-:Y:S02]  /*3a60*/  UISETP.NE.AND UP0, UPT, UR20, 0x2, UPT ;  /* 0x000000021400788c */ /* 0x000fe4000bf05270 */
[----:B---3--:R-:W-:Y:S02]  /*3a70*/  UIMAD.WIDE.U32 UR8, UR45, UR48, URZ ;  /* 0x000000302d0872a5 */ /* 0x008fe4000f8e00ff */
[----:B----4-:R-:W-:Y:S02]  /*3a80*/  UIMAD.WIDE.U32 UR6, UR39, UR51, URZ ;  /* 0x00000033270672a5 */ /* 0x010fe4000f8e00ff */
[----:B------:R-:W-:Y:S02]  /*3a90*/  USEL UR53, URZ, 0x1, UP0 ;  /* 0x00000001ff357887 */ /* 0x000fe40008000000 */
[----:B------:R-:W-:Y:S01]  /*3aa0*/  UISETP.NE.U32.AND UP0, UPT, UR42, URZ, UPT ;  /* 0x000000ff2a00728c */ /* 0x000fe2000bf05070 */
[----:B------:R-:W-:Y:S01]  /*3ab0*/  UMOV UR32, 0x400 ;  /* 0x0000040000207882 */ /* 0x000fe20000000000 */
[----:B------:R-:W-:Y:S01]  /*3ac0*/  UMOV UR5, UR9 ;  /* 0x0000000900057c82 */ /* 0x000fe20008000000 */
[----:B------:R-:W-:Y:S01]  /*3ad0*/  UMOV UR6, UR7 ;  /* 0x0000000700067c82 */ /* 0x000fe20008000000 */
[----:B------:R-:W-:-:S02]  /*3ae0*/  UISETP.GE.AND UP4, UPT, UR44, 0x1, UPT ;  /* 0x000000012c00788c */ /* 0x000fc4000bf86270 */
[----:B------:R-:W-:Y:S02]  /*3af0*/  UISETP.NE.AND UP3, UPT, UR44, 0x1, UPT ;  /* 0x000000012c00788c */ /* 0x000fe4000bf65270 */
[----:B------:R-:W-:Y:S01]  /*3b00*/  UISETP.NE.AND.EX UP5, UPT, UR43, URZ, UPT, UP0 ;  /* 0x000000ff2b00728c */ /* 0x000fe2000bfa5300 */
[----:B------:R-:W-:Y:S01]  /*3b10*/  UMOV UR29, URZ ;  /* 0x000000ff001d7c82 */ /* 0x000fe20008000000 */
[----:B------:R-:W-:Y:S01]  /*3b20*/  UMOV UR35, URZ ;  /* 0x000000ff00237c82 */ /* 0x000fe20008000000 */
[----:B------:R-:W-:Y:S01]  /*3b30*/  UPLOP3.LUT UP1, UPT, UPT, UPT, UPT, 0x40, 0x4 ;  /* 0x000000000004789c */ /* 0x000fe20003f2e870 */
[----:B------:R-:W3:Y:S01]  /*3b40*/  LDCU.64 UR22, c[0x0][0xd28] ;  /* 0x0001a500ff1677ac */ /* 0x000ee20008000a00 */
[----:B------:R-:W-:Y:S02]  /*3b50*/  ULEA UR32, UR38, UR32, 0x18 ;  /* 0x0000002026207291 */ /* 0x000fe4000f8ec0ff */
[----:B-1----:R-:W-:Y:S02]  /*3b60*/  UISETP.NE.AND UP3, UPT, UR15, 0x1, UPT ;  /* 0x000000010f00788c */ /* 0x002fe4000bf65270 */
[----:B------:R-:W-:-:S02]  /*3b70*/  USHF.R.U32.HI UR47, URZ, UR49, UR5 ;  /* 0x00000031ff2f7299 */ /* 0x000fc40008011605 */
[----:B------:R-:W-:Y:S02]  /*3b80*/  USHF.R.U32.HI UR46, URZ, UR55, UR6 ;  /* 0x00000037ff2e7299 */ /* 0x000fe40008011606 */
[----:B------:R-:W-:Y:S02]  /*3b90*/  UISETP.NE.AND UP0, UPT, UR50, 0x1, UPT ;  /* 0x000000013200788c */ /* 0x000fe4000bf05270 */
[----:B--2---:R-:W-:-:S11]  /*3ba0*/  UISETP.NE.AND UP4, UPT, UR4, 0x1, UPT ;  /* 0x000000010400788c */ /* 0x004fd6000bf85270 */
.L_x_78:
[C---:B------:R-:W-:Y:S02]  /*3bb0*/  LEA R8, R10.reuse, UR32, 0x3 ;  /* 0x000000200a087c11 */ /* 0x040fe4000f8e18ff */
[----:B------:R-:W-:Y:S02]  /*3bc0*/  SHF.L.U32 R5, R9, 0x1f, RZ ;  /* 0x0000001f09057819 */ /* 0x000fe400000006ff */
[----:B------:R-:W-:Y:S02]  /*3bd0*/  LEA R6, R10, UR32, 0x4 ;  /* 0x000000200a067c11 */ /* 0x000fe4000f8e20ff */
[----:B------:R-:W1:Y:S02]  /*3be0*/  SYNCS.PHASECHK.TRANS64.TRYWAIT P0, [R8+URZ+0x80], R5 ;  /* 0x00008005080075a7 */ /* 0x000e6400080011ff */
[----:B-12---:R-:W-:Y:S05]  /*3bf0*/  @!P0 BRA `(.L_x_64) ;  /* 0x000000b800a88947 */ /* 0x006fea0003800000 */
.L_x_196:
[----:B-1----:R-:W1:Y:S01]  /*3c00*/  LDS.128 R4, [R6+0xe0] ;  /* 0x0000e00006047984 */ /* 0x002e620000000c00 */
[----:B------:R-:W-:Y:S01]  /*3c10*/  UISETP.GE.AND UP0, UPT, UR44, 0x1, UPT ;  /* 0x000000012c00788c */ /* 0x000fe2000bf06270 */
[----:B------:R-:W-:Y:S01]  /*3c20*/  @!PT LDS RZ, [RZ] ;  /* 0x00000000fffff984 */ /* 0x000fe20000000800 */
[----:B------:R-:W-:Y:S01]  /*3c30*/  @!PT LDS RZ, [RZ] ;  /* 0x00000000fffff984 */ /* 0x000fe20000000800 */
[----:B------:R-:W-:Y:S01]  /*3c40*/  @!PT LDS RZ, [RZ] ;  /* 0x00000000fffff984 */ /* 0x000fe20000000800 */
[----:B------:R-:W-:Y:S01]  /*3c50*/  @!PT LDS RZ, [RZ] ;  /* 0x00000000fffff984 */ /* 0x000fe20000000800 */
[----:B------:R2:W-:Y:S06]  /*3c60*/  MEMBAR.ALL.CTA ;  /* 0x0000000000007992 */ /* 0x0005ec0000008000 */
[----:B--2---:R-:W2:Y:S01]  /*3c70*/  FENCE.VIEW.ASYNC.S ;  /* 0x00000000000073c6 */ /* 0x004ea20000000000 */
[----:B-1----:R-:W-:Y:S11]  /*3c80*/  LOP3.LUT P0, RZ, R6, 0x1, RZ, 0xc0, !PT ;  /* 0x0000000106ff7812 */ /* 0x002ff6000780c0ff */
[----:B------:R-:W-:Y:S02]  /*3c90*/  @!UPT UIADD3 URZ, UPT, UPT, URZ, URZ, URZ ;  /* 0x000000fffffff290 */ /* 0x000fe4000fffe0ff */
[----:B--2---:R-:W-:Y:S01]  /*3ca0*/  VOTEU.ANY UP3, P0 ;  /* 0x0000000000ff7886 */ /* 0x004fe20000060100 */
[----:B------:R-:W-:Y:S11]  /*3cb0*/  PLOP3.LUT P0, PT, PT, PT, UP3, 0x80, 0x8 ;  /* 0x000000000008781c */ /* 0x000ff60003f0f038 */
[----:B------:R-:W-:Y:S02]  /*3cc0*/  @!UPT UIADD3 URZ, UPT, UPT, URZ, URZ, URZ ;  /* 0x000000fffffff290 */ /* 0x000fe4000fffe0ff */
[----:B------:R-:W-:Y:S02]  /*3cd0*/  @P0 SHF.R.U32.HI R0, RZ, 0x10, R5 ;  /* 0x00000010ff000819 */ /* 0x000fe40000011605 */
[----:B------:R-:W-:Y:S02]  /*3ce0*/  @P0 MOV R2, R4 ;  /* 0x0000000400020202 */ /* 0x000fe40000000f00 */
[----:B------:R-:W-:Y:S01]  /*3cf0*/  @P0 R2UR UR4, R0 ;  /* 0x00000000000402ca */ /* 0x000fe200000e0000 */
[----:B------:R-:W-:Y:S01]  /*3d00*/  VIADD R0, R8, 0x90 ;  /* 0x0000009008007836 */ /* 0x000fe20000000000 */
[----:B------:R-:W-:Y:S02]  /*3d10*/  @P0 LOP3.LUT R4, R5, 0xffff, RZ, 0xc0, !PT ;  /* 0x0000ffff05040812 */ /* 0x000fe400078ec0ff */
[----:B------:R-:W-:Y:S02]  /*3d20*/  @P0 R2UR UR6, R2 ;  /* 0x00000000020602ca */ /* 0x000fe400000e0000 */
[----:B------:R-:W-:Y:S02]  /*3d30*/  PRMT R0, RZ, 0x654, R0 ;  /* 0x00000654ff007816 */ /* 0x000fe40000000000 */
[----:B------:R-:W-:Y:S02]  /*3d40*/  @P0 R2UR UR5, R4 ;  /* 0x00000000040502ca */ /* 0x000fe400000e0000 */
[----:B------:R1:W-:Y:S03]  /*3d50*/  SYNCS.ARRIVE.TRANS64.RED.A1T0 RZ, [R0+URZ], RZ ;  /* 0x000000ff00ff79a7 */ /* 0x0003e600081004ff */
[----:B------:R-:W-:Y:S04]  /*3d60*/  @UP3 UMOV UR37, UR4 ;  /* 0x0000000400253c82 */ /* 0x000fe80008000000 */
[----:B------:R-:W-:Y:S04]  /*3d70*/  @UP3 UMOV UR14, UR6 ;  /* 0x00000006000e3c82 */ /* 0x000fe80008000000 */
[----:B------:R-:W-:Y:S01]  /*3d80*/  @UP3 UMOV UR13, UR5 ;  /* 0x00000005000d3c82 */ /* 0x000fe20008000000 */
[----:B------:R-:W-:Y:S05]  /*3d90*/  BRA.U !UP0, `(.L_x_65) ;  /* 0x0000000108c07547 */ /* 0x000fea000b800000 */
[----:B------:R-:W-:Y:S02]  /*3da0*/  UIMAD.WIDE.U32 UR8, UR13, UR51, URZ ;  /* 0x000000330d0872a5 */ /* 0x000fe4000f8e00ff */
[----:B------:R-:W-:Y:S02]  /*3db0*/  UP2UR UR10, UPR, URZ, 0x4 ;  /* 0x00000004ff0a7883 */ /* 0x000fe40008000000 */
[----:B------:R-:W-:Y:S02]  /*3dc0*/  UISETP.NE.AND UP2, UPT, UR50, 0x1, UPT ;  /* 0x000000013200788c */ /* 0x000fe4000bf45270 */
[----:B------:R-:W-:Y:S02]  /*3dd0*/  UIMAD.WIDE.U32 UR16, UR14, UR48, URZ ;  /* 0x000000300e1072a5 */ /* 0x000fe4000f8e00ff */
[----:B------:R-:W-:Y:S02]  /*3de0*/  USEL UR4, UR39, UR46, !UP2 ;  /* 0x0000002e27047287 */ /* 0x000fe4000d000000 */
[----:B------:R-:W-:Y:S02]  /*3df0*/  UISETP.NE.AND UP0, UPT, UR15, 0x1, UPT ;  /* 0x000000010f00788c */ /* 0x000fe4000bf05270 */
[----:B------:R-:W-:Y:S02]  /*3e00*/  UP2UR UR24, UPR, URZ, 0x2 ;  /* 0x00000002ff187883 */ /* 0x000fe40008000000 */
[----:B------:R-:W-:Y:S02]  /*3e10*/  UISETP.NE.AND UP1, UPT, UR44, 0x1, UPT ;  /* 0x000000012c00788c */ /* 0x000fe4000bf25270 */
[----:B---3--:R-:W-:Y:S02]  /*3e20*/  UIMAD.WIDE.U32 UR18, UR4, UR22, URZ ;  /* 0x00000016041272a5 */ /* 0x008fe4000f8e00ff */
[----:B------:R-:W-:Y:S01]  /*3e30*/  USEL UR7, UR45, UR47, !UP0 ;  /* 0x0000002f2d077287 */ /* 0x000fe2000c000000 */
[----:B------:R-:W-:Y:S02]  /*3e40*/  UMOV UR5, UR9 ;  /* 0x0000000900057c82 */ /* 0x000fe40008000000 */
[----:B------:R-:W-:Y:S02]  /*3e50*/  USHF.R.U32.HI UR6, URZ, UR55, UR5 ;  /* 0x00000037ff067299 */ /* 0x000fe40008011605 */
[----:B------:R-:W-:Y:S02]  /*3e60*/  UIMAD.WIDE.U32 UR20, UR7, UR22, URZ ;  /* 0x00000016071472a5 */ /* 0x000fe4000f8e00ff */
[----:B------:R-:W-:Y:S02]  /*3e70*/  USEL UR6, UR13, UR6, !UP2 ;  /* 0x000000060d067287 */ /* 0x000fe4000d000000 */
[----:B------:R-:W-:Y:S01]  /*3e80*/  UISETP.NE.AND UP2, UPT, UR10, URZ, UPT ;  /* 0x000000ff0a00728c */ /* 0x000fe2000bf45270 */
[----:B------:R-:W-:Y:S01]  /*3e90*/  UMOV UR5, UR17 ;  /* 0x0000001100057c82 */ /* 0x000fe20008000000 */
[----:B------:R-:W-:Y:S02]  /*3ea0*/  UIMAD.WIDE.U32 UR16, UR6, UR22, URZ ;  /* 0x00000016061072a5 */ /* 0x000fe4000f8e00ff */
[----:B------:R-:W-:Y:S03]  /*3eb0*/  USHF.R.U32.HI UR8, URZ, UR49, UR5 ;  /* 0x00000031ff087299 */ /* 0x000fe60008011605 */
[----:B------:R-:W-:Y:S02]  /*3ec0*/  UMOV UR5, UR19 ;  /* 0x0000001300057c82 */ /* 0x000fe40008000000 */
[----:B------:R-:W-:Y:S03]  /*3ed0*/  @UP1 USHF.R.U32.HI UR4, URZ, UR23, UR5 ;  /* 0x00000017ff041299 */ /* 0x000fe60008011605 */
[----:B------:R-:W-:Y:S01]  /*3ee0*/  UMOV UR5, UR21 ;  /* 0x0000001500057c82 */ /* 0x000fe20008000000 */
[----:B------:R-:W-:Y:S02]  /*3ef0*/  UIMAD UR4, UR44, UR4, URZ ;  /* 0x000000042c0472a4 */ /* 0x000fe4000f8e02ff */
[----:B------:R-:W-:Y:S02]  /*3f00*/  @UP1 USHF.R.U32.HI UR7, URZ, UR23, UR5 ;  /* 0x00000017ff071299 */ /* 0x000fe40008011605 */
[----:B------:R-:W-:Y:S02]  /*3f10*/  USEL UR5, UR14, UR8, !UP0 ;  /* 0x000000080e057287 */ /* 0x000fe4000c000000 */
[----:B------:R-:W-:Y:S02]  /*3f20*/  UIMAD UR8, UR44, UR7, URZ ;  /* 0x000000072c0872a4 */ /* 0x000fe4000f8e02ff */
[----:B------:R-:W-:Y:S03]  /*3f30*/  UISETP.GE.AND UP0, UPT, UR6, UR4, UPT ;  /* 0x000000040600728c */ /* 0x000fe6000bf06270 */
[----:B------:R-:W-:Y:S01]  /*3f40*/  UMOV UR4, UR17 ;  /* 0x0000001100047c82 */ /* 0x000fe20008000000 */
[----:B------:R-:W-:Y:S02]  /*3f50*/  UISETP.GE.OR UP0, UPT, UR5, UR8, UP0 ;  /* 0x000000080500728c */ /* 0x000fe40008706670 */
[----:B------:R-:W-:Y:S02]  /*3f60*/  USHF.R.U32.HI UR4, URZ, UR23, UR4 ;  /* 0x00000017ff047299 */ /* 0x000fe40008011604 */
[----:B------:R-:W-:Y:S02]  /*3f70*/  UIMAD.WIDE.U32 UR8, UR5, UR22, URZ ;  /* 0x00000016050872a5 */ /* 0x000fe4000f8e00ff */
[----:B------:R-:W-:Y:S04]  /*3f80*/  USEL UR10, UR6, UR4, !UP1 ;  /* 0x00000004060a7287 */ /* 0x000fe8000c800000 */
[----:B------:R-:W-:Y:S01]  /*3f90*/  UIADD3 UR12, UPT, UPT, -UR10, URZ, URZ ;  /* 0x000000ff0a0c7290 */ /* 0x000fe2000fffe1ff */
[----:B------:R-:W-:Y:S02]  /*3fa0*/  @!UP0 UMOV UR4, UR9 ;  /* 0x0000000900048c82 */ /* 0x000fe40008000000 */
[----:B------:R-:W-:Y:S02]  /*3fb0*/  @!UP0 USHF.R.U32.HI UR4, URZ, UR23, UR4 ;  /* 0x00000017ff048299 */ /* 0x000fe40008011604 */
[----:B------:R-:W-:Y:S02]  /*3fc0*/  UIMAD UR8, UR44, UR12, UR6 ;  /* 0x0000000c2c0872a4 */ /* 0x000fe4000f8e0206 */
[----:B------:R-:W-:Y:S02]  /*3fd0*/  @!UP0 USEL UR4, UR5, UR4, !UP1 ;  /* 0x0000000405048287 */ /* 0x000fe4000c800000 */
[----:B------:R-:W-:Y:S02]  /*3fe0*/  UISETP.NE.AND UP1, UPT, UR24, URZ, UPT ;  /* 0x000000ff1800728c */ /* 0x000fe4000bf25270 */
[----:B------:R-:W-:Y:S02]  /*3ff0*/  @!UP0 UIMAD UR7, UR7, UR8, UR4 ;  /* 0x00000008070782a4 */ /* 0x000fe4000f8e0204 */
[----:B------:R-:W-:Y:S02]  /*4000*/  @!UP0 UIADD3 UR9, UPT, UPT, UR10, -UR4, URZ ;  /* 0x800000040a098290 */ /* 0x000fe4000fffe0ff */
[----:B------:R-:W-:Y:S02]  /*4010*/  UIADD3 UR8, UPT, UPT, -UR6, URZ, URZ ;  /* 0x000000ff06087290 */ /* 0x000fe4000fffe1ff */
[----:B------:R-:W-:Y:S02]  /*4020*/  UIADD3 UR4, UPT, UPT, -UR5, URZ, URZ ;  /* 0x000000ff05047290 */ /* 0x000fe4000fffe1ff */
[----:B------:R-:W-:Y:S03]  /*4030*/  @!UP0 UIMAD UR6, UR9, UR44, UR5 ;  /* 0x0000002c090682a4 */ /* 0x000fe6000f8e0205 */
[----:B------:R-:W-:Y:S01]  /*4040*/  @!UP0 UMOV UR5, UR7 ;  /* 0x0000000700058c82 */ /* 0x000fe20008000000 */
[----:B------:R-:W-:Y:S02]  /*4050*/  UIMAD UR7, UR15, UR4, UR14 ;  /* 0x000000040f0772a4 */ /* 0x000fe4000f8e020e */
[----:B------:R-:W-:Y:S02]  /*4060*/  UIMAD UR4, UR50, UR8, UR13 ;  /* 0x00000008320472a4 */ /* 0x000fe4000f8e020d */
[----:B------:R-:W-:Y:S02]  /*4070*/  UIMAD UR14, UR5, UR15, UR7 ;  /* 0x0000000f050e72a4 */ /* 0x000fe4000f8e0207 */
[----:B------:R-:W-:Y:S11]  /*4080*/  UIMAD UR13, UR6, UR50, UR4 ;  /* 0x00000032060d72a4 */ /* 0x000ff6000f8e0204 */
[----:B------:R-:W-:Y:S01]  /*4090*/  @!UPT UIADD3 URZ, UPT, UPT, URZ, URZ, URZ ;  /* 0x000000fffffff290 */ /* 0x000fe2000fffe0ff */
.L_x_65:
[----:B------:R-:W2:Y:S01]  /*40a0*/  @!UP4 LDCU.128 UR16, c[0x0][0xd10] ;  /* 0x0001a200ff10c7ac */ /* 0x000ea20008000c00 */
[----:B------:R-:W-:Y:S04]  /*40b0*/  ISETP.NE.U32.AND P1, PT, RZ, UR42, PT ;  /* 0x0000002aff007c0c */ /* 0x000fe8000bf25070 */
[----:B------:R-:W-:Y:S01]  /*40c0*/  ISETP.NE.AND.EX P1, PT, RZ, UR43, PT, P1 ;  /* 0x0000002bff007c0c */ /* 0x000fe2000bf25310 */
[----:B------:R-:W4:Y:S01]  /*40d0*/  @!UP4 LDCU UR5, c[0x0][0xd0c] ;  /* 0x0001a180ff05c7ac */ /* 0x000f220008000800 */
[----:B------:R-:W-:Y:S02]  /*40e0*/  USHF.L.U32 UR33, UR25, 0x8, URZ ;  /* 0x0000000819217899 */ /* 0x000fe400080006ff */
[----:B------:R-:W-:Y:S02]  /*40f0*/  USHF.L.U32 UR26, UR11, 0x7, URZ ;  /* 0x000000070b1a7899 */ /* 0x000fe400080006ff */
[----:B--2---:R-:W-:Y:S07]  /*4100*/  UIMAD.WIDE.U32 UR6, UR14, UR16, URZ ;  /* 0x000000100e0672a5 */ /* 0x004fee000f8e00ff */
[----:B------:R-:W-:Y:S01]  /*4110*/  @!UP4 UMOV UR4, UR7 ;  /* 0x000000070004cc82 */ /* 0x000fe20008000000 */
[----:B----4-:R-:W-:Y:S02]  /*4120*/  @!UP4 UISETP.NE.AND UP0, UPT, UR5, 0x1, UPT ;  /* 0x000000010500c88c */ /* 0x010fe4000bf05270 */
[----:B------:R-:W-:Y:S02]  /*4130*/  @!UP4 USHF.R.U32.HI UR4, URZ, UR17, UR4 ;  /* 0x00000011ff04c299 */ /* 0x000fe40008011604 */
[----:B------:R-:W-:Y:S02]  /*4140*/  UIMAD.WIDE.U32 UR6, UR13, UR19, URZ ;  /* 0x000000130d0672a5 */ /* 0x000fe4000f8e00ff */
[----:B------:R-:W-:Y:S02]  /*4150*/  @!UP4 USEL UR8, UR14, UR4, !UP0 ;  /* 0x000000040e08c287 */ /* 0x000fe4000c000000 */
[----:B------:R-:W-:Y:S03]  /*4160*/  @!UP4 UISETP.NE.AND UP0, UPT, UR18, 0x1, UPT ;  /* 0x000000011200c88c */ /* 0x000fe6000bf05270 */
[----:B------:R-:W-:Y:S02]  /*4170*/  @!UP4 UMOV UR6, UR7 ;  /* 0x000000070006cc82 */ /* 0x000fe40008000000 */
[----:B------:R-:W2:Y:S02]  /*4180*/  @!UP4 LDCU UR4, c[0x0][0xd20] ;  /* 0x0001a400ff04c7ac */ /* 0x000ea40008000800 */
[----:B--2---:R-:W-:Y:S04]  /*4190*/  @!UP4 USHF.R.U32.HI UR6, URZ, UR4, UR6 ;  /* 0x00000004ff06c299 */ /* 0x004fe80008011606 */
[----:B------:R-:W-:Y:S04]  /*41a0*/  @!UP4 USEL UR6, UR13, UR6, !UP0 ;  /* 0x000000060d06c287 */ /* 0x000fe8000c000000 */
[----:B------:R-:W-:Y:S02]  /*41b0*/  @!UP4 UIADD3 UR4, UPT, UPT, -UR8, UR6, URZ ;  /* 0x000000060804c290 */ /* 0x000fe4000fffe1ff */
[----:B------:R-:W-:Y:S02]  /*41c0*/  @!UP4 UIADD3 UR6, UPT, UPT, UR8, -UR6, URZ ;  /* 0x800000060806c290 */ /* 0x000fe4000fffe0ff */
[----:B------:R-:W-:Y:S02]  /*41d0*/  @!UP4 UIMAD UR14, UR4, UR5, UR14 ;  /* 0x00000005040ec2a4 */ /* 0x000fe4000f8e020e */
[----:B------:R-:W-:Y:S01]  /*41e0*/  @!UP4 UIMAD UR13, UR6, UR18, UR13 ;  /* 0x00000012060dc2a4 */ /* 0x000fe2000f8e020d */
[----:B------:R-:W-:Y:S11]  /*41f0*/  BRA.U UP1, `(.L_x_66) ;  /* 0x0000000101107547 */ /* 0x000ff6000b800000 */
[----:B-1----:R-:W-:Y:S04]  /*4200*/  MOV R0, UR53 ;  /* 0x0000003500007c02 */ /* 0x002fe80008000f00 */
[----:B------:R-:W-:Y:S04]  /*4210*/  SHF.L.U32 R5, R0, 0x1f, RZ ;  /* 0x0000001f00057819 */ /* 0x000fe800000006ff */
[----:B------:R-:W1:Y:S02]  /*4220*/  SYNCS.PHASECHK.TRANS64.TRYWAIT P0, [UR32+0x78], R5 ;  /* 0x00007805ff0075a7 */ /* 0x000e640008001120 */
[----:B-1----:R-:W-:Y:S05]  /*4230*/  @!P0 BRA `(.L_x_67) ;  /* 0x000000b4002c8947 */ /* 0x002fea0003800000 */
.L_x_66:
[----:B------:R-:W-:Y:S05]  /*4240*/  BRA.U !UP5, `(.L_x_68) ;  /* 0x000000010d387547 */ /* 0x000fea000b800000 */
[----:B------:R-:W-:Y:S01]  /*4250*/  UPLOP3.LUT UP2, UPT, UPT, UPT, UP6, 0x80, 0x8 ;  /* 0x000000000008789c */ /* 0x000fe20003f4f060 */
[----:B-1----:R-:W-:Y:S01]  /*4260*/  HFMA2 R0, -RZ, RZ, 0, 5.9604644775390625e-08 ;  /* 0x00000001ff007431 */ /* 0x002fe200000001ff */
[----:B------:R-:W1:Y:S01]  /*4270*/  LDCU.64 UR8, c[0x0][0x358] ;  /* 0x00006b00ff0877ac */ /* 0x000e620008000a00 */
[----:B------:R-:W-:Y:S03]  /*4280*/  IMAD.MOV.U32 R79, RZ, RZ, 0x1 ;  /* 0x00000001ff4f7424 */ /* 0x000fe600078e00ff */
[----:B------:R-:W-:Y:S05]  /*4290*/  PLOP3.LUT P0, PT, PT, PT, UP2, 0x80, 0x8 ;  /* 0x000000000008781c */ /* 0x000fea0003f0f028 */
[----:B------:R-:W2:Y:S01]  /*42a0*/  @UP2 LDCU.64 UR4, c[0x0][0xa88] ;  /* 0x00015100ff0427ac */ /* 0x000ea20008000a00 */
[----:B------:R-:W-:Y:S07]  /*42b0*/  @UP2 UIMAD UR6, UR36, UR42, URZ ;  /* 0x0000002a240622a4 */ /* 0x000fee000f8e02ff */
[----:B------:R-:W-:Y:S01]  /*42c0*/  @!P0 PRMT R79, R0, 0x7610, R79 ;  /* 0x00007610004f8816 */ /* 0x000fe2000000004f */
[----:B--2---:R-:W-:Y:S06]  /*42d0*/  @UP2 UIMAD.WIDE UR4, UR6, 0x4, UR4 ;  /* 0x00000004060428a5 */ /* 0x004fec000f8e0204 */
[----:B------:R-:W-:Y:S01]  /*42e0*/  IMAD.U32 R4, RZ, RZ, UR4 ;  /* 0x00000004ff047e24 */ /* 0x000fe2000f8e00ff */
[----:B------:R-:W-:Y:S04]  /*42f0*/  MOV R5, UR5 ;  /* 0x0000000500057c02 */ /* 0x000fe80008000f00 */
[----:B------:R-:W2:Y:S01]  /*4300*/  @!UP2 LDCU UR4, c[0x0][0xa80] ;  /* 0x00015000ff04a7ac */ /* 0x000ea20008000800 */
[----:B-1---5:R4:W5:Y:S02]  /*4310*/  @P0 LDG.E R41, desc[UR8][R4.64] ;  /* 0x0000000804290981 */ /* 0x022964000c1e1900 */
[----:B--2-4-:R-:W-:Y:S07]  /*4320*/  @!P0 IMAD.U32 R41, RZ, RZ, UR4 ;  /* 0x00000004ff298e24 */ /* 0x014fee000f8e00ff */
.L_x_68:
[----:B-----5:R-:W-:Y:S01]  /*4330*/  @!P1 FSETP.EQ.AND P0, PT, R41, RZ, PT ;  /* 0x000000ff2900920b */ /* 0x020fe20003f02000 */
[----:B------:R-:W-:Y:S01]  /*4340*/  @!UPT UIADD3 URZ, UPT, UPT, URZ, URZ, URZ ;  /* 0x000000fffffff290 */ /* 0x000fe2000fffe0ff */
[----:B------:R-:W-:Y:S11]  /*4350*/  @!P1 BRA `(.L_x_69) ;  /* 0x0000000000149947 */ /* 0x000ff60003800000 */
[----:B------:R-:W-:Y:S02]  /*4360*/  LOP3.LUT P1, RZ, R79, 0xff, RZ, 0xc0, !PT ;  /* 0x000000ff4fff7812 */ /* 0x000fe4000782c0ff */
[----:B------:R-:W-:Y:S04]  /*4370*/  PLOP3.LUT P0, PT, PT, PT, UP2, 0x80, 0x8 ;  /* 0x000000000008781c */ /* 0x000fe80003f0f028 */
[----:B------:R-:W-:Y:S07]  /*4380*/  PLOP3.LUT P0, PT, P0, PT, PT, 0x8, 0x80 ;  /* 0x000000000080781c */ /* 0x000fee000070e170 */
[----:B------:R-:W-:Y:S11]  /*4390*/  @P1 FSETP.EQ.AND P0, PT, R41, RZ, PT ;  /* 0x000000ff2900120b */ /* 0x000ff60003f02000 */
[----:B------:R-:W-:Y:S02]  /*43a0*/  @!UPT UIADD3 URZ, UPT, UPT, URZ, URZ, URZ ;  /* 0x000000fffffff290 */ /* 0x000fe4000fffe0ff */
.L_x_69:
[----:B------:R-:W-:Y:S01]  /*43b0*/  ULEA UR16, UR29, UR32, 0x3 ;  /* 0x000000201d107291 */ /* 0x000fe2000f8e18ff */
[----:B-1----:R-:W-:Y:S02]  /*43c0*/  SHF.L.U32 R5, R11, 0x1f, RZ ;  /* 0x0000001f0b057819 */ /* 0x002fe400000006ff */
[----:B------:R-:W-:Y:S01]  /*43d0*/  ELECT P1, URZ, PT ;  /* 0x0000000000ff782f */ /* 0x000fe20003820000 */
[----:B------:R-:W-:Y:S03]  /*43e0*/  ULOP3.LUT UR34, UR35, 0x1, URZ, 0xc0, !UPT ;  /* 0x0000000123227892 */ /* 0x000fe6000f8ec0ff */
[----:B------:R-:W-:Y:S02]  /*43f0*/  PLOP3.LUT P1, PT, P0, P1, PT, 0xf2, 0x2f ;  /* 0x00000000002f781c */ /* 0x000fe40000723e72 */
[----:B------:R-:W1:Y:S11]  /*4400*/  SYNCS.PHASECHK.TRANS64.TRYWAIT P2, [UR16+0x58], R5 ;  /* 0x00005805ff0075a7 */ /* 0x000e760008041110 */
[----:B------:R-:W-:Y:S05]  /*4410*/  @!P1 IADD3 R4, P0, PT, R12, 0x780, RZ ;  /* 0x000007800c049810 */ /* 0x000fea0007f1e0ff */
[----:B------:R-:W-:Y:S01]  /*4420*/  @!P1 IMAD.X R2, RZ, RZ, R13, P0 ;  /* 0x000000ffff029224 */ /* 0x000fe200000e060d */
[----:B-1----:R-:W-:Y:S07]  /*4430*/  @!P2 BRA `(.L_x_70) ;  /* 0x000000b000c4a947 */ /* 0x002fee0003800000 */
.L_x_199:
[----:B------:R-:W-:Y:S01]  /*4440*/  UIADD3 UR25, UPT, UPT, UR16, 0x40, URZ ;  /* 0x0000004010197890 */ /* 0x000fe2000fffe0ff */
[----:B------:R-:W-:Y:S01]  /*4450*/  @!P1 R2UR UR5, R4 ;  /* 0x00000000040592ca */ /* 0x000fe200000e0000 */
[----:B------:R-:W-:Y:S01]  /*4460*/  UMOV UR8, 0x0 ;  /* 0x0000000000087882 */ /* 0x000fe20000000000 */
[----:B------:R-:W-:Y:S01]  /*4470*/  @!P1 R2UR UR4, R2 ;  /* 0x00000000020492ca */ /* 0x000fe200000e0000 */
[----:B------:R-:W-:Y:S01]  /*4480*/  UMOV UR18, 0x0 ;  /* 0x0000000000127882 */ /* 0x000fe20000000000 */
[----:B------:R-:W-:Y:S01]  /*4490*/  ISETP.NE.AND P0, PT, RZ, UR34, !P1 ;  /* 0x00000022ff007c0c */ /* 0x000fe2000cf05270 */
[----:B------:R-:W-:Y:S01]  /*44a0*/  VOTEU.ALL UP1, P1 ;  /* 0x0000000000ff7886 */ /* 0x000fe20000820000 */
[----:B------:R-:W-:Y:S01]  /*44b0*/  UMOV UR9, 0x10000000 ;  /* 0x1000000000097882 */ /* 0x000fe20000000000 */
[----:B------:R-:W-:Y:S01]  /*44c0*/  UMOV UR28, UR36 ;  /* 0x00000024001c7c82 */ /* 0x000fe20008000000 */
[----:B------:R-:W-:Y:S01]  /*44d0*/  VOTEU.ALL UP0, P1 ;  /* 0x0000000000ff7886 */ /* 0x000fe20000800000 */
[----:B------:R-:W-:Y:S01]  /*44e0*/  UMOV UR19, 0x10000000 ;  /* 0x1000000000137882 */ /* 0x000fe20000000000 */
[----:B------:R-:W-:Y:S03]  /*44f0*/  UMOV UR12, UR36 ;  /* 0x00000024000c7c82 */ /* 0x000fe60008000000 */
[----:B------:R-:W-:Y:S01]  /*4500*/  @!UP0 UIADD3 UR6, UPT, UPT, UR33, 0xe0, URZ ;  /* 0x000000e021068890 */ /* 0x000fe2000fffe0ff */
[----:B------:R-:W-:Y:S01]  /*4510*/  IMAD.U32 R4, RZ, RZ, UR5 ;  /* 0x00000005ff047e24 */ /* 0x000fe2000f8e00ff */
[----:B------:R-:W-:Y:S01]  /*4520*/  @!UP0 UIADD3 UR10, UPT, UPT, UR26, 0x20, URZ ;  /* 0x000000201a0a8890 */ /* 0x000fe2000fffe0ff */
[----:B-1----:R-:W-:Y:S01]  /*4530*/  IMAD.U32 R5, RZ, RZ, UR4 ;  /* 0x00000004ff057e24 */ /* 0x002fe2000f8e00ff */
[----:B------:R-:W-:Y:S02]  /*4540*/  @!UP0 ULEA UR4, UR29, UR32, 0xe ;  /* 0x000000201d048291 */ /* 0x000fe4000f8e70ff */
[----:B------:R-:W-:Y:S01]  /*4550*/  @!P1 IMAD.U32 R0, RZ, RZ, UR6 ;  /* 0x00000006ff009e24 */ /* 0x000fe2000f8e00ff */
[----:B------:R-:W-:Y:S01]  /*4560*/  @!P1 R2UR UR6, R4 ;  /* 0x00000000040692ca */ /* 0x000fe200000e0000 */
[----:B------:R-:W-:Y:S01]  /*4570*/  @P0 IMAD R0, RZ, RZ, UR33 ;  /* 0x00000021ff000e24 */ /* 0x000fe2000f8e02ff */
[----:B------:R-:W-:Y:S01]  /*4580*/  @!P1 R2UR UR7, R5 ;  /* 0x00000000050792ca */ /* 0x000fe200000e0000 */
[----:B------:R-:W-:Y:S01]  /*4590*/  @!UP0 UIADD3 UR24, UPT, UPT, UR4, 0x200, URZ ;  /* 0x0000020004188890 */ /* 0x000fe2000fffe0ff */
[----:B------:R-:W-:Y:S01]  /*45a0*/  PLOP3.LUT P0, PT, P1, PT, PT, 0x8, 0x80 ;  /* 0x000000000080781c */ /* 0x000fe20000f0e170 */
[----:B------:R-:W-:Y:S11]  /*45b0*/  UMOV UR5, 0x10000000 ;  /* 0x1000000000057882 */ /* 0x000ff60000000000 */
[----:B------:R-:W-:Y:S01]  /*45c0*/  @!UPT UIADD3 URZ, UPT, UPT, URZ, URZ, URZ ;  /* 0x000000fffffff290 */ /* 0x000fe2000fffe0ff */
[C---:B------:R-:W-:Y:S02]  /*45d0*/  @P0 R2UR.BROADCAST UR27, R0.reuse ;  /* 0x00000000001b02ca */ /* 0x040fe400008e0000 */
[----:B------:R-:W-:Y:S11]  /*45e0*/  PLOP3.LUT P0, PT, P1, PT, PT, 0x8, 0x80 ;  /* 0x000000000080781c */ /* 0x000ff60000f0e170 */
[----:B------:R-:W-:Y:S02]  /*45f0*/  @!UPT UIADD3 URZ, UPT, UPT, URZ, URZ, URZ ;  /* 0x000000fffffff290 */ /* 0x000fe4000fffe0ff */
[C---:B------:R-:W-:Y:S02]  /*4600*/  @P0 R2UR.BROADCAST UR11, R0.reuse ;  /* 0x00000000000b02ca */ /* 0x040fe400008e0000 */
[----:B------:R-:W-:Y:S01]  /*4610*/  PLOP3.LUT P0, PT, P1, PT, PT, 0x8, 0x80 ;  /* 0x000000000080781c */ /* 0x000fe20000f0e170 */
[----:B------:R1:W-:Y:S01]  /*4620*/  @!UP1 UTMALDG.3D [UR24], [UR6], desc[UR8] ;  /* 0x00000818060095b4 */ /* 0x0003e20008011000 */
[----:B------:R-:W-:Y:S01]  /*4630*/  VOTEU.ALL UP1, P1 ;  /* 0x0000000000ff7886 */ /* 0x000fe20000820000 */
[----:B-1----:R-:W-:Y:S01]  /*4640*/  @!UP0 UIADD3 UR8, UPT, UPT, UR4, 0x1200, URZ ;  /* 0x0000120004088890 */ /* 0x002fe2000fffe0ff */
[----:B------:R-:W-:Y:S08]  /*4650*/  UMOV UR9, UR25 ;  /* 0x0000001900097c82 */ /* 0x000ff00008000000 */
[----:B------:R1:W-:Y:S01]  /*4660*/  @!UP1 UTMALDG.3D [UR8], [UR6], desc[UR18] ;  /* 0x00001208060095b4 */ /* 0x0003e20008011000 */
[----:B------:R-:W-:Y:S01]  /*4670*/  VOTEU.ALL UP1, P1 ;  /* 0x0000000000ff7886 */ /* 0x000fe20000820000 */
[C---:B-1----:R-:W-:Y:S01]  /*4680*/  @P0 R2UR.BROADCAST UR11, R0.reuse ;  /* 0x00000000000b02ca */ /* 0x042fe200008e0000 */
[----:B------:R-:W-:Y:S01]  /*4690*/  @!UP0 UIADD3 UR10, UPT, UPT, UR26, 0x40, URZ ;  /* 0x000000401a0a8890 */ /* 0x000fe2000fffe0ff */
[----:B------:R-:W-:Y:S01]  /*46a0*/  PLOP3.LUT P0, PT, P1, PT, PT, 0x8, 0x80 ;  /* 0x000000000080781c */ /* 0x000fe20000f0e170 */
[----:B------:R-:W-:Y:S10]  /*46b0*/  @!UP0 UIADD3 UR8, UPT, UPT, UR4, 0x2200, URZ ;  /* 0x0000220004088890 */ /* 0x000ff4000fffe0ff */
[----:B------:R1:W-:Y:S02]  /*46c0*/  @!UP1 UTMALDG.3D [UR8], [UR6], desc[UR18] ;  /* 0x00001208060095b4 */ /* 0x0003e40008011000 */
[----:B-1----:R-:W-:Y:S01]  /*46d0*/  @P0 R2UR.BROADCAST UR11, R0 ;  /* 0x00000000000b02ca */ /* 0x002fe200008e0000 */
[----:B------:R-:W-:Y:S01]  /*46e0*/  @!UP0 UIADD3 UR10, UPT, UPT, UR26, 0x60, URZ ;  /* 0x000000601a0a8890 */ /* 0x000fe2000fffe0ff */
[----:B------:R-:W-:Y:S01]  /*46f0*/  @!P1 IMAD.MOV.U32 R0, RZ, RZ, 0x4000 ;  /* 0x00004000ff009424 */ /* 0x000fe200078e00ff */
[----:B------:R-:W-:Y:S01]  /*4700*/  @!UP0 UIADD3 UR8, UPT, UPT, UR4, 0x3200, URZ ;  /* 0x0000320004088890 */ /* 0x000fe2000fffe0ff */
[----:B------:R-:W-:Y:S01]  /*4710*/  @!P1 IADD3 R4, P0, PT, R12, 0x780, RZ ;  /* 0x000007800c049810 */ /* 0x000fe20007f1e0ff */
[----:B------:R-:W-:Y:S01]  /*4720*/  VOTEU.ALL UP0, P1 ;  /* 0x0000000000ff7886 */ /* 0x000fe20000800000 */
[----:B------:R-:W-:Y:S03]  /*4730*/  UMOV UR4, 0x0 ;  /* 0x0000000000047882 */ /* 0x000fe60000000000 */
[----:B------:R-:W-:Y:S04]  /*4740*/  @!P1 IMAD.X R2, RZ, RZ, R13, P0 ;  /* 0x000000ffff029224 */ /* 0x000fe800000e060d */
[----:B------:R1:W-:Y:S01]  /*4750*/  @!UP0 UTMALDG.3D [UR8], [UR6], desc[UR4] ;  /* 0x00000408060085b4 */ /* 0x0003e20008011000 */
[----:B------:R2:W-:Y:S01]  /*4760*/  @!P1 SYNCS.ARRIVE.TRANS64.RED.A0TR RZ, [UR16+0x40], R0 ;  /* 0x00004000ffff99a7 */ /* 0x0005e20008300410 */
[----:B-1----:R-:W-:Y:S04]  /*4770*/  UIADD3 UR4, UPT, UPT, UR29, 0x1, URZ ;  /* 0x000000011d047890 */ /* 0x002fe8000fffe0ff */
[----:B------:R-:W-:Y:S04]  /*4780*/  UISETP.NE.AND UP0, UPT, UR4, 0x3, UPT ;  /* 0x000000030400788c */ /* 0x000fe8000bf05270 */
[----:B------:R-:W-:Y:S02]  /*4790*/  USEL UR18, UR4, URZ, UP0 ;  /* 0x000000ff04127287 */ /* 0x000fe40008000000 */
[----:B------:R-:W-:Y:S02]  /*47a0*/  UPRMT UR4, UR38, 0x654, UR25 ;  /* 0x0000065426047896 */ /* 0x000fe40008000019 */
[----:B------:R-:W-:Y:S02]  /*47b0*/  USEL UR5, URZ, 0x1, UP0 ;  /* 0x00000001ff057887 */ /* 0x000fe40008000000 */
[----:B------:R-:W-:Y:S04]  /*47c0*/  ULEA UR17, UR18, UR32, 0x3 ;  /* 0x0000002012117291 */ /* 0x000fe8000f8e18ff */
[----:B------:R-:W-:Y:S01]  /*47d0*/  LOP3.LUT R6, R11, UR5, RZ, 0x3c, !PT ;  /* 0x000000050b067c12 */ /* 0x000fe2000f8e3cff */
[----:B------:R-:W-:Y:S03]  /*47e0*/  SYNCS.ARRIVE.TRANS64.RED.A1T0 RZ, [UR4], RZ ;  /* 0x000000ffffff79a7 */ /* 0x000fe60008100404 */
[----:B------:R-:W-:Y:S04]  /*47f0*/  SHF.L.U32 R5, R6, 0x1f, RZ ;  /* 0x0000001f06057819 */ /* 0x000fe800000006ff */
[----:B------:R-:W1:Y:S02]  /*4800*/  SYNCS.PHASECHK.TRANS64.TRYWAIT P2, [UR17+0x58], R5 ;  /* 0x00005805ff0075a7 */ /* 0x000e640008041111 */
[----:B-12---:R-:W-:Y:S05]  /*4810*/  @!P2 BRA `(.L_x_71) ;  /* 0x000000ac00e4a947 */ /* 0x006fea0003800000 */
.L_x_201:
[----:B------:R-:W-:Y:S01]  /*4820*/  UIADD3 UR9, UPT, UPT, UR17, 0x40, URZ ;  /* 0x0000004011097890 */ /* 0x000fe2000fffe0ff */
[----:B------:R-:W-:Y:S01]  /*4830*/  @!P1 R2UR UR5, R4 ;  /* 0x00000000040592ca */ /* 0x000fe200000e0000 */
[----:B------:R-:W-:Y:S01]  /*4840*/  UMOV UR10, UR26 ;  /* 0x0000001a000a7c82 */ /* 0x000fe20008000000 */
[----:B------:R-:W-:Y:S01]  /*4850*/  @!P1 R2UR UR4, R2 ;  /* 0x00000000020492ca */ /* 0x000fe200000e0000 */
[----:B------:R-:W-:Y:S01]  /*4860*/  VOTEU.ALL UP1, P1 ;  /* 0x0000000000ff7886 */ /* 0x000fe20000820000 */
[----:B------:R-:W-:Y:S01]  /*4870*/  ISETP.NE.AND P0, PT, RZ, UR34, !P1 ;  /* 0x00000022ff007c0c */ /* 0x000fe2000cf05270 */
[----:B------:R-:W-:Y:S01]  /*4880*/  VOTEU.ALL UP0, P1 ;  /* 0x0000000000ff7886 */ /* 0x000fe20000800000 */
[----:B------:R-:W-:Y:S01]  /*4890*/  IMAD.U32 R2, RZ, RZ, UR33 ;  /* 0x00000021ff027e24 */ /* 0x000fe2000f8e00ff */
[----:B------:R-:W-:Y:S01]  /*48a0*/  UMOV UR20, 0x0 ;  /* 0x0000000000147882 */ /* 0x000fe20000000000 */
[----:B------:R-:W-:Y:S01]  /*48b0*/  UMOV UR21, 0x10000000 ;  /* 0x1000000000157882 */ /* 0x000fe20000000000 */
[----:B------:R-:W-:Y:S01]  /*48c0*/  UMOV UR12, UR36 ;  /* 0x00000024000c7c82 */ /* 0x000fe20008000000 */
[----:B------:R-:W-:Y:S03]  /*48d0*/  @!UP0 UIADD3 UR6, UPT, UPT, UR33, 0xc0, URZ ;  /* 0x000000c021068890 */ /* 0x000fe6000fffe0ff */
[----:B------:R-:W-:Y:S01]  /*48e0*/  IMAD.U32 R4, RZ, RZ, UR5 ;  /* 0x00000005ff047e24 */ /* 0x000fe2000f8e00ff */
[----:B------:R-:W-:Y:S01]  /*48f0*/  UMOV UR5, 0x10000000 ;  /* 0x1000000000057882 */ /* 0x000fe20000000000 */
[----:B-1----:R-:W-:Y:S01]  /*4900*/  IMAD.U32 R5, RZ, RZ, UR4 ;  /* 0x00000004ff057e24 */ /* 0x002fe2000f8e00ff */
[----:B------:R-:W-:Y:S01]  /*4910*/  @!UP0 ULEA UR4, UR18, UR32, 0xe ;  /* 0x0000002012048291 */ /* 0x000fe2000f8e70ff */
[----:B------:R-:W-:Y:S01]  /*4920*/  @!P1 IMAD.U32 R0, RZ, RZ, UR6 ;  /* 0x00000006ff009e24 */ /* 0x000fe2000f8e00ff */
[----:B------:R-:W-:Y:S01]  /*4930*/  @!P1 R2UR UR6, R4 ;  /* 0x00000000040692ca */ /* 0x000fe200000e0000 */
[----:B------:R-:W-:Y:S01]  /*4940*/  @P0 VIADD R0, R2, 0x20 ;  /* 0x0000002002000836 */ /* 0x000fe20000000000 */
[----:B------:R-:W-:Y:S01]  /*4950*/  @!P1 R2UR UR7, R5 ;  /* 0x00000000050792ca */ /* 0x000fe200000e0000 */
[----:B------:R-:W-:Y:S01]  /*4960*/  @!UP0 UIADD3 UR8, UPT, UPT, UR4, 0x200, URZ ;  /* 0x0000020004088890 */ /* 0x000fe2000fffe0ff */
[----:B------:R-:W-:Y:S11]  /*4970*/  PLOP3.LUT P0, PT, P1, PT, PT, 0x8, 0x80 ;  /* 0x000000000080781c */ /* 0x000ff60000f0e170 */
[----:B------:R-:W-:Y:S02]  /*4980*/  @!UPT UIADD3 URZ, UPT, UPT, URZ, URZ, URZ ;  /* 0x000000fffffff290 */ /* 0x000fe4000fffe0ff */
[C---:B------:R-:W-:Y:S02]  /*4990*/  @P0 R2UR.BROADCAST UR11, R0.reuse ;  /* 0x00000000000b02ca */ /* 0x040fe400008e0000 */
[----:B------:R-:W-:Y:S11]  /*49a0*/  PLOP3.LUT P0, PT, P1, PT, PT, 0x8, 0x80 ;  /* 0x000000000080781c */ /* 0x000ff60000f0e170 */
[----:B------:R1:W-:Y:S01]  /*49b0*/  @!UP1 UTMALDG.3D [UR8], [UR6], desc[UR20] ;  /* 0x00001408060095b4 */ /* 0x0003e20008011000 */
[----:B------:R-:W-:Y:S01]  /*49c0*/  VOTEU.ALL UP1, P1 ;  /* 0x0000000000ff7886 */ /* 0x000fe20000820000 */
[C---:B-1----:R-:W-:Y:S01]  /*49d0*/  @P0 R2UR.BROADCAST UR11, R0.reuse ;  /* 0x00000000000b02ca */ /* 0x042fe200008e0000 */
[----:B------:R-:W-:Y:S01]  /*49e0*/  @!UP0 UIADD3 UR10, UPT, UPT, UR26, 0x20, URZ ;  /* 0x000000201a0a8890 */ /* 0x000fe2000fffe0ff */
[----:B------:R-:W-:Y:S01]  /*49f0*/  PLOP3.LUT P0, PT, P1, PT, PT, 0x8, 0x80 ;  /* 0x000000000080781c */ /* 0x000fe20000f0e170 */
[----:B------:R-:W-:Y:S10]  /*4a00*/  @!UP0 UIADD3 UR8, UPT, UPT, UR4, 0x1200, URZ ;  /* 0x0000120004088890 */ /* 0x000ff4000fffe0ff */
        /* <DEDUP_REMOVED lines=28> */
.L_x_203:
[----:B------:R-:W-:Y:S01]  /*4bd0*/  UIADD3 UR9, UPT, UPT, UR16, 0x40, URZ ;  /* 0x0000004010097890 */ /* 0x000fe2000fffe0ff */
[----:B------:R-:W-:Y:S01]  /*4be0*/  @!P1 R2UR UR5, R5 ;  /* 0x00000000050592ca */ /* 0x000fe200000e0000 */
[----:B------:R-:W-:Y:S01]  /*4bf0*/  UMOV UR21, 0x10000000 ;  /* 0x1000000000157882 */ /* 0x000fe20000000000 */
[----:B------:R-:W-:Y:S01]  /*4c00*/  @!P1 R2UR UR4, R4 ;  /* 0x00000000040492ca */ /* 0x000fe200000e0000 */
[----:B------:R-:W-:Y:S01]  /*4c10*/  UMOV UR10, UR26 ;  /* 0x0000001a000a7c82 */ /* 0x000fe20008000000 */
[----:B------:R-:W-:Y:S01]  /*4c20*/  ISETP.NE.AND P0, PT, RZ, UR34, !P1 ;  /* 0x00000022ff007c0c */ /* 0x000fe2000cf05270 */
[----:B------:R-:W-:Y:S01]  /*4c30*/  VOTEU.ALL UP0, P1 ;  /* 0x0000000000ff7886 */ /* 0x000fe20000800000 */
[----:B------:R-:W-:Y:S01]  /*4c40*/  VOTEU.ALL UP1, P1 ;  /* 0x0000000000ff7886 */ /* 0x000fe20000820000 */
[----:B------:R-:W-:Y:S01]  /*4c50*/  UMOV UR20, 0x0 ;  /* 0x0000000000147882 */ /* 0x000fe20000000000 */
[----:B------:R-:W-:Y:S02]  /*4c60*/  UMOV UR12, UR36 ;  /* 0x00000024000c7c82 */ /* 0x000fe40008000000 */
[----:B------:R-:W-:Y:S03]  /*4c70*/  @!UP0 UIADD3 UR6, UPT, UPT, UR33, 0xa0, URZ ;  /* 0x000000a021068890 */ /* 0x000fe6000fffe0ff */
[----:B------:R-:W-:Y:S01]  /*4c80*/  IMAD.U32 R4, RZ, RZ, UR5 ;  /* 0x00000005ff047e24 */ /* 0x000fe2000f8e00ff */
[----:B------:R-:W-:Y:S01]  /*4c90*/  UMOV UR5, 0x10000000 ;  /* 0x1000000000057882 */ /* 0x000fe20000000000 */
[----:B------:R-:W-:Y:S01]  /*4ca0*/  IMAD.U32 R5, RZ, RZ, UR4 ;  /* 0x00000004ff057e24 */ /* 0x000fe2000f8e00ff */
[----:B------:R-:W-:Y:S01]  /*4cb0*/  @!UP0 ULEA UR4, UR18, UR32, 0xe ;  /* 0x0000002012048291 */ /* 0x000fe2000f8e70ff */
[----:B-1----:R-:W-:Y:S01]  /*4cc0*/  @!P1 IMAD.U32 R0, RZ, RZ, UR6 ;  /* 0x00000006ff009e24 */ /* 0x002fe2000f8e00ff */
        /* <DEDUP_REMOVED lines=42> */
.L_x_205:
[----:B------:R-:W-:Y:S01]  /*4f70*/  UIADD3 UR25, UPT, UPT, UR21, 0x40, URZ ;  /* 0x0000004015197890 */ /* 0x000fe2000fffe0ff */
[----:B------:R-:W-:Y:S01]  /*4f80*/  @!P1 R2UR UR5, R5 ;  /* 0x00000000050592ca */ /* 0x000fe200000e0000 */
[----:B------:R-:W-:Y:S01]  /*4f90*/  VOTEU.ALL UP1, P1 ;  /* 0x0000000000ff7886 */ /* 0x000fe20000820000 */
[----:B------:R-:W-:Y:S01]  /*4fa0*/  @!P1 R2UR UR4, R4 ;  /* 0x00000000040492ca */ /* 0x000fe200000e0000 */
[----:B------:R-:W-:Y:S01]  /*4fb0*/  UMOV UR30, 0x0 ;  /* 0x00000000001e7882 */ /* 0x000fe20000000000 */
[----:B------:R-:W-:Y:S01]  /*4fc0*/  UMOV UR31, 0x10000000 ;  /* 0x10000000001f7882 */ /* 0x000fe20000000000 */
[----:B------:R-:W-:Y:S01]  /*4fd0*/  UMOV UR28, UR36 ;  /* 0x00000024001c7c82 */ /* 0x000fe20008000000 */
[----:B------:R-:W-:Y:S01]  /*4fe0*/  UMOV UR12, UR36 ;  /* 0x00000024000c7c82 */ /* 0x000fe20008000000 */
[----:B------:R-:W-:Y:S01]  /*4ff0*/  UMOV UR9, UR25 ;  /* 0x0000001900097c82 */ /* 0x000fe20008000000 */
[----:B------:R-:W-:Y:S01]  /*5000*/  UMOV UR20, UR36 ;  /* 0x0000002400147c82 */ /* 0x000fe20008000000 */
[----:B------:R-:W-:Y:S01]  /*5010*/  VOTEU.ALL UP0, P1 ;  /* 0x0000000000ff7886 */ /* 0x000fe20000800000 */
[----:B------:R-:W-:Y:S01]  /*5020*/  UMOV UR17, UR25 ;  /* 0x0000001900117c82 */ /* 0x000fe20008000000 */
[----:B-1----:R-:W-:Y:S02]  /*5030*/  @!P1 IMAD.MOV.U32 R0, RZ, RZ, 0x4000 ;  /* 0x00004000ff009424 */ /* 0x002fe400078e00ff */
[----:B------:R-:W-:Y:S01]  /*5040*/  IMAD.U32 R4, RZ, RZ, UR5 ;  /* 0x00000005ff047e24 */ /* 0x000fe2000f8e00ff */
[----:B------:R-:W-:Y:S01]  /*5050*/  @!UP0 UIMAD UR5, UR34, -0x20, UR33 ;  /* 0xffffffe0220588a4 */ /* 0x000fe2000f8e0221 */
[----:B------:R-:W-:Y:S01]  /*5060*/  IMAD.U32 R5, RZ, RZ, UR4 ;  /* 0x00000004ff057e24 */ /* 0x000fe2000f8e00ff */
[----:B------:R-:W-:Y:S02]  /*5070*/  @!UP0 ULEA UR4, UR29, UR32, 0xe ;  /* 0x000000201d048291 */ /* 0x000fe4000f8e70ff */
[----:B------:R-:W-:Y:S01]  /*5080*/  @!P1 R2UR UR6, R4 ;  /* 0x00000000040692ca */ /* 0x000fe200000e0000 */
[----:B------:R-:W-:Y:S01]  /*5090*/  @!UP0 UIADD3 UR27, UPT, UPT, UR5, 0x80, URZ ;  /* 0x00000080051b8890 */ /* 0x000fe2000fffe0ff */
[----:B------:R-:W-:Y:S01]  /*50a0*/  @!P1 R2UR UR7, R5 ;  /* 0x00000000050792ca */ /* 0x000fe200000e0000 */
[----:B------:R-:W-:Y:S01]  /*50b0*/  @!UP0 UIADD3 UR24, UPT, UPT, UR4, 0x200, URZ ;  /* 0x0000020004188890 */ /* 0x000fe2000fffe0ff */
[----:B------:R-:W-:Y:S01]  /*50c0*/  @!P1 IADD3 R5, P0, PT, R12, 0x780, RZ ;  /* 0x000007800c059810 */ /* 0x000fe20007f1e0ff */
[----:B------:R-:W-:Y:S02]  /*50d0*/  @!UP0 UIADD3 UR10, UPT, UPT, UR26, 0x20, URZ ;  /* 0x000000201a0a8890 */ /* 0x000fe4000fffe0ff */
[----:B------:R-:W-:Y:S01]  /*50e0*/  @!UP0 UIADD3 UR8, UPT, UPT, UR4, 0x1200, URZ ;  /* 0x0000120004088890 */ /* 0x000fe2000fffe0ff */
[----:B------:R-:W-:Y:S01]  /*50f0*/  UMOV UR11, UR27 ;  /* 0x0000001b000b7c82 */ /* 0x000fe20008000000 */
[----:B------:R-:W-:Y:S01]  /*5100*/  @!UP0 UIADD3 UR18, UPT, UPT, UR26, 0x40, URZ ;  /* 0x000000401a128890 */ /* 0x000fe2000fffe0ff */
[----:B------:R-:W-:Y:S01]  /*5110*/  @!P1 IMAD.X R4, RZ, RZ, R13, P0 ;  /* 0x000000ffff049224 */ /* 0x000fe200000e060d */
[----:B------:R-:W-:Y:S01]  /*5120*/  @!UP0 UIADD3 UR16, UPT, UPT, UR4, 0x2200, URZ ;  /* 0x0000220004108890 */ /* 0x000fe2000fffe0ff */
[----:B------:R-:W-:Y:S03]  /*5130*/  UMOV UR19, UR27 ;  /* 0x0000001b00137c82 */ /* 0x000fe60008000000 */
[----:B------:R-:W-:Y:S01]  /*5140*/  @!UP1 UTMALDG.3D [UR24], [UR6], desc[UR30] ;  /* 0x00001e18060095b4 */ /* 0x000fe20008011000 */
[----:B------:R-:W-:Y:S05]  /*5150*/  VOTEU.ALL UP1, P1 ;  /* 0x0000000000ff7886 */ /* 0x000fea0000820000 */
[----:B------:R1:W-:Y:S02]  /*5160*/  @!UP1 UTMALDG.3D [UR8], [UR6], desc[UR30] ;  /* 0x00001e08060095b4 */ /* 0x0003e40008011000 */
[----:B-1----:R-:W-:Y:S02]  /*5170*/  @!UP0 UIADD3 UR10, UPT, UPT, UR26, 0x60, URZ ;  /* 0x000000601a0a8890 */ /* 0x002fe4000fffe0ff */
[----:B------:R-:W-:Y:S01]  /*5180*/  @!UP0 UIADD3 UR8, UPT, UPT, UR4, 0x3200, URZ ;  /* 0x0000320004088890 */ /* 0x000fe2000fffe0ff */
[----:B------:R-:W-:Y:S01]  /*5190*/  VOTEU.ALL UP0, P1 ;  /* 0x0000000000ff7886 */ /* 0x000fe20000800000 */
[----:B------:R-:W-:Y:S04]  /*51a0*/  UIADD3 UR4, UPT, UPT, UR29, 0x1, URZ ;  /* 0x000000011d047890 */ /* 0x000fe8000fffe0ff */
[----:B------:R-:W-:Y:S01]  /*51b0*/  @!UP0 UTMALDG.3D [UR16], [UR6], desc[UR30] ;  /* 0x00001e10060085b4 */ /* 0x000fe20008011000 */
[----:B------:R-:W-:Y:S04]  /*51c0*/  UISETP.NE.AND UP0, UPT, UR4, 0x3, UPT ;  /* 0x000000030400788c */ /* 0x000fe8000bf05270 */
[----:B------:R-:W-:Y:S02]  /*51d0*/  USEL UR29, UR4, URZ, UP0 ;  /* 0x000000ff041d7287 */ /* 0x000fe40008000000 */
[----:B------:R-:W-:Y:S02]  /*51e0*/  USEL UR5, URZ, 0x1, UP0 ;  /* 0x00000001ff057887 */ /* 0x000fe40008000000 */
[----:B------:R-:W-:Y:S01]  /*51f0*/  VOTEU.ALL UP0, P1 ;  /* 0x0000000000ff7886 */ /* 0x000fe20000800000 */
[----:B------:R-:W-:Y:S03]  /*5200*/  UPRMT UR4, UR38, 0x654, UR25 ;  /* 0x0000065426047896 */ /* 0x000fe60008000019 */
[----:B------:R-:W-:Y:S01]  /*5210*/  LOP3.LUT R6, R6, UR5, RZ, 0x3c, !PT ;  /* 0x0000000506067c12 */ /* 0x000fe2000f8e3cff */
[----:B------:R1:W-:Y:S01]  /*5220*/  @!UP0 UTMALDG.3D [UR8], [UR6], desc[UR30] ;  /* 0x00001e08060085b4 */ /* 0x0003e20008011000 */
[----:B------:R2:W-:Y:S02]  /*5230*/  @!P1 SYNCS.ARRIVE.TRANS64.RED.A0TR RZ, [UR21+0x40], R0 ;  /* 0x00004000ffff99a7 */ /* 0x0005e40008300415 */
[----:B------:R-:W-:Y:S02]  /*5240*/  SHF.L.U32 R7, R6, 0x1f, RZ ;  /* 0x0000001f06077819 */ /* 0x000fe400000006ff */
[----:B------:R-:W-:Y:S01]  /*5250*/  SYNCS.ARRIVE.TRANS64.RED.A1T0 RZ, [UR4], RZ ;  /* 0x000000ffffff79a7 */ /* 0x000fe20008100404 */
[----:B-1----:R-:W-:Y:S09]  /*5260*/  ULEA UR6, UR29, UR32, 0x3 ;  /* 0x000000201d067291 */ /* 0x002ff2000f8e18ff */
[----:B------:R-:W1:Y:S02]  /*5270*/  SYNCS.PHASECHK.TRANS64.TRYWAIT P2, [UR6+0x58], R7 ;  /* 0x00005807ff0075a7 */ /* 0x000e640008041106 */
[----:B-12---:R-:W-:Y:S05]  /*5280*/  @!P2 BRA `(.L_x_74) ;  /* 0x000000a40090a947 */ /* 0x006fea0003800000 */
.L_x_207:
        /* <DEDUP_REMOVED lines=14> */
[----:B------:R-:W-:Y:S01]  /*5370*/  @!UP0 ULEA UR5, UR34, UR33, 0x5 ;  /* 0x0000002122058291 */ /* 0x000fe2000f8e28ff */
        /* <DEDUP_REMOVED lines=21> */
[----:B------:R1:W-:Y:S01]  /*54d0*/  @!UP0 UTMALDG.3D [UR16], [UR30], desc[UR40] ;  /* 0x000028101e0085b4 */ /* 0x0003e20008011000 */
[----:B------:R-:W-:Y:S04]  /*54e0*/  UISETP.NE.AND UP0, UPT, UR4, 0x3, UPT ;  /* 0x000000030400788c */ /* 0x000fe8000bf05270 */
[----:B------:R-:W-:Y:S06]  /*54f0*/  USEL UR5, URZ, 0x1, UP0 ;  /* 0x00000001ff057887 */ /* 0x000fec0008000000 */
[----:B------:R-:W-:Y:S04]  /*5500*/  LOP3.LUT R6, R6, UR5, RZ, 0x3c, !PT ;  /* 0x0000000506067c12 */ /* 0x000fe8000f8e3cff */
[----:B------:R-:W-:Y:S01]  /*5510*/  SHF.L.U32 R7, R6, 0x1f, RZ ;  /* 0x0000001f06077819 */ /* 0x000fe200000006ff */
[----:B-1----:R-:W-:Y:S02]  /*5520*/  USEL UR17, UR4, URZ, UP0 ;  /* 0x000000ff04117287 */ /* 0x002fe40008000000 */
[----:B------:R-:W-:Y:S01]  /*5530*/  VOTEU.ALL UP0, P1 ;  /* 0x0000000000ff7886 */ /* 0x000fe20000800000 */
[----:B------:R-:W-:Y:S02]  /*5540*/  UPRMT UR4, UR38, 0x654, UR25 ;  /* 0x0000065426047896 */ /* 0x000fe40008000019 */
[----:B------:R-:W-:Y:S02]  /*5550*/  ULEA UR16, UR17, UR32, 0x3 ;  /* 0x0000002011107291 */ /* 0x000fe4000f8e18ff */
[----:B------:R1:W-:Y:S01]  /*5560*/  @!UP0 UTMALDG.3D [UR8], [UR30], desc[UR40] ;  /* 0x000028081e0085b4 */ /* 0x0003e20008011000 */
[----:B------:R1:W-:Y:S04]  /*5570*/  @!P1 SYNCS.ARRIVE.TRANS64.RED.A0TR RZ, [UR6+0x40], R0 ;  /* 0x00004000ffff99a7 */ /* 0x0003e80008300406 */
[----:B------:R-:W-:Y:S02]  /*5580*/  SYNCS.ARRIVE.TRANS64.RED.A1T0 RZ, [UR4], RZ ;  /* 0x000000ffffff79a7 */ /* 0x000fe40008100404 */
[----:B------:R-:W2:Y:S02]  /*5590*/  SYNCS.PHASECHK.TRANS64.TRYWAIT P2, [UR16+0x58], R7 ;  /* 0x00005807ff0075a7 */ /* 0x000ea40008041110 */
[----:B-12---:R-:W-:Y:S05]  /*55a0*/  @!P2 BRA `(.L_x_75) ;  /* 0x000000a000e0a947 */ /* 0x006fea0003800000 */
.L_x_209:
        /* <DEDUP_REMOVED lines=58> */
.L_x_211:
[----:B------:R-:W-:Y:S01]  /*5950*/  UIADD3 UR9, UPT, UPT, UR17, 0x40, URZ ;  /* 0x0000004011097890 */ /* 0x000fe2000fffe0ff */
[----:B------:R-:W-:Y:S01]  /*5960*/  @!P1 R2UR UR5, R5 ;  /* 0x00000000050592ca */ /* 0x000fe200000e0000 */
[----:B------:R-:W-:Y:S01]  /*5970*/  UMOV UR10, UR26 ;  /* 0x0000001a000a7c82 */ /* 0x000fe20008000000 */
[----:B------:R-:W-:Y:S01]  /*5980*/  @!P1 R2UR UR4, R4 ;  /* 0x00000000040492ca */ /* 0x000fe200000e0000 */
[----:B------:R-:W-:Y:S01]  /*5990*/  VOTEU.ALL UP1, P1 ;  /* 0x0000000000ff7886 */ /* 0x000fe20000820000 */
[----:B------:R-:W-:Y:S01]  /*59a0*/  ISETP.NE.AND P0, PT, RZ, UR34, !P1 ;  /* 0x00000022ff007c0c */ /* 0x000fe2000cf05270 */
[----:B------:R-:W-:Y:S01]  /*59b0*/  VOTEU.ALL UP0, P1 ;  /* 0x0000000000ff7886 */ /* 0x000fe20000800000 */
[----:B------:R-:W-:Y:S01]  /*59c0*/  UMOV UR20, 0x0 ;  /* 0x0000000000147882 */ /* 0x000fe20000000000 */
        /* <DEDUP_REMOVED lines=50> */
.L_x_213:
[----:B------:R-:W-:Y:S01]  /*5cf0*/  UIADD3 UR9, UPT, UPT, UR16, 0x40, URZ ;  /* 0x0000004010097890 */ /* 0x000fe2000fffe0ff */
[----:B------:R-:W-:Y:S01]  /*5d00*/  @!P1 R2UR UR5, R4 ;  /* 0x00000000040592ca */ /* 0x000fe200000e0000 */
[----:B------:R-:W-:Y:S01]  /*5d10*/  UIADD3 UR35, UPT, UPT, UR35, 0x1, URZ ;  /* 0x0000000123237890 */ /* 0x000fe2000fffe0ff */
[----:B------:R-:W-:Y:S01]  /*5d20*/  @!P1 R2UR UR4, R2 ;  /* 0x00000000020492ca */ /* 0x000fe200000e0000 */
[----:B------:R-:W-:Y:S01]  /*5d30*/  UIADD3 UR25, UPT, UPT, UR13, UR54, URZ ;  /* 0x000000360d197290 */ /* 0x000fe2000fffe0ff */
[----:B------:R-:W-:Y:S01]  /*5d40*/  ISETP.NE.OR P0, PT, RZ, UR34, P1 ;  /* 0x00000022ff007c0c */ /* 0x000fe20008f05670 */
[----:B------:R-:W-:Y:S01]  /*5d50*/  VOTEU.ALL UP1, P1 ;  /* 0x0000000000ff7886 */ /* 0x000fe20000820000 */
[----:B------:R-:W-:Y:S01]  /*5d60*/  UMOV UR20, 0x0 ;  /* 0x0000000000147882 */ /* 0x000fe20000000000 */
[----:B------:R-:W-:Y:S01]  /*5d70*/  UMOV UR21, 0x10000000 ;  /* 0x1000000000157882 */ /* 0x000fe20000000000 */
[----:B------:R-:W-:Y:S01]  /*5d80*/  UMOV UR10, UR26 ;  /* 0x0000001a000a7c82 */ /* 0x000fe20008000000 */
[----:B------:R-:W-:Y:S01]  /*5d90*/  UMOV UR12, UR36 ;  /* 0x00000024000c7c82 */ /* 0x000fe20008000000 */
[----:B------:R-:W-:Y:S01]  /*5da0*/  VOTEU.ALL UP0, P1 ;  /* 0x0000000000ff7886 */ /* 0x000fe20000800000 */
[----:B------:R-:W-:Y:S01]  /*5db0*/  VIADD R10, R10, 0x1 ;  /* 0x000000010a0a7836 */ /* 0x000fe20000000000 */
[----:B------:R-:W-:Y:S01]  /*5dc0*/  UMOV UR36, UR37 ;  /* 0x0000002500247c82 */ /* 0x000fe20008000000 */
[----:B------:R-:W-:Y:S01]  /*5dd0*/  IMAD.U32 R4, RZ, RZ, UR5 ;  /* 0x00000005ff047e24 */ /* 0x000fe2000f8e00ff */
[----:B------:R-:W-:Y:S01]  /*5de0*/  UMOV UR5, 0x10000000 ;  /* 0x1000000000057882 */ /* 0x000fe20000000000 */
[----:B------:R-:W-:Y:S01]  /*5df0*/  @!UP0 UIADD3 UR6, UPT, UPT, UR33, 0xe0, URZ ;  /* 0x000000e021068890 */ /* 0x000fe2000fffe0ff */
[----:B-1----:R-:W-:Y:S01]  /*5e00*/  IMAD.U32 R5, RZ, RZ, UR4 ;  /* 0x00000004ff057e24 */ /* 0x002fe2000f8e00ff */
[----:B------:R-:W-:Y:S04]  /*5e10*/  @!UP0 ULEA UR4, UR18, UR32, 0xe ;  /* 0x0000002012048291 */ /* 0x000fe8000f8e70ff */
[----:B------:R-:W-:Y:S01]  /*5e20*/  @!UP0 UIADD3 UR8, UPT, UPT, UR4, 0x200, URZ ;  /* 0x0000020004088890 */ /* 0x000fe2000fffe0ff */
[----:B------:R-:W-:Y:S01]  /*5e30*/  @!P1 IMAD.U32 R0, RZ, RZ, UR6 ;  /* 0x00000006ff009e24 */ /* 0x000fe2000f8e00ff */
[----:B------:R-:W-:Y:S01]  /*5e40*/  @!P1 R2UR UR6, R4 ;  /* 0x00000000040692ca */ /* 0x000fe200000e0000 */
[----:B------:R-:W-:Y:S01]  /*5e50*/  @!P0 IMAD R0, RZ, RZ, UR33 ;  /* 0x00000021ff008e24 */ /* 0x000fe2000f8e02ff */
[----:B------:R-:W-:Y:S02]  /*5e60*/  @!P1 R2UR UR7, R5 ;  /* 0x00000000050792ca */ /* 0x000fe400000e0000 */
[----:B------:R-:W-:Y:S11]  /*5e70*/  PLOP3.LUT P0, PT, P1, PT, PT, 0x8, 0x80 ;  /* 0x000000000080781c */ /* 0x000ff60000f0e170 */
[----:B------:R-:W-:Y:S02]  /*5e80*/  @!UPT UIADD3 URZ, UPT, UPT, URZ, URZ, URZ ;  /* 0x000000fffffff290 */ /* 0x000fe4000fffe0ff */
[C---:B------:R-:W-:Y:S02]  /*5e90*/  @P0 R2UR.BROADCAST UR11, R0.reuse ;  /* 0x00000000000b02ca */ /* 0x040fe400008e0000 */
[----:B------:R-:W-:Y:S11]  /*5ea0*/  PLOP3.LUT P0, PT, P1, PT, PT, 0x8, 0x80 ;  /* 0x000000000080781c */ /* 0x000ff60000f0e170 */
[----:B------:R1:W-:Y:S01]  /*5eb0*/  @!UP1 UTMALDG.3D [UR8], [UR6], desc[UR20] ;  /* 0x00001408060095b4 */ /* 0x0003e20008011000 */
[----:B------:R-:W-:Y:S01]  /*5ec0*/  VOTEU.ALL UP1, P1 ;  /* 0x0000000000ff7886 */ /* 0x000fe20000820000 */
[----:B-1----:R-:W-:Y:S01]  /*5ed0*/  @!UP0 UIADD3 UR10, UPT, UPT, UR26, 0x20, URZ ;  /* 0x000000201a0a8890 */ /* 0x002fe2000fffe0ff */
[C---:B------:R-:W-:Y:S01]  /*5ee0*/  @P0 R2UR.BROADCAST UR11, R0.reuse ;  /* 0x00000000000b02ca */ /* 0x040fe200008e0000 */
[----:B------:R-:W-:Y:S01]  /*5ef0*/  @!UP0 UIADD3 UR8, UPT, UPT, UR4, 0x1200, URZ ;  /* 0x0000120004088890 */ /* 0x000fe2000fffe0ff */
        /* <DEDUP_REMOVED lines=8> */
[----:B------:R-:W-:Y:S01]  /*5f80*/  UPLOP3.LUT UP1, UPT, UPT, UPT, UPT, 0x80, 0x8 ;  /* 0x000000000008789c */ /* 0x000fe20003f2f070 */
[----:B-1----:R-:W-:Y:S01]  /*5f90*/  @P0 R2UR.BROADCAST UR11, R0 ;  /* 0x00000000000b02ca */ /* 0x002fe200008e0000 */
[----:B------:R-:W-:Y:S01]  /*5fa0*/  @!UP0 UIADD3 UR10, UPT, UPT, UR26, 0x60, URZ ;  /* 0x000000601a0a8890 */ /* 0x000fe2000fffe0ff */
[C---:B------:R-:W-:Y:S01]  /*5fb0*/  ISETP.NE.AND P0, PT, R10.reuse, 0x2, PT ;  /* 0x000000020a00780c */ /* 0x040fe20003f05270 */
[----:B------:R-:W-:Y:S01]  /*5fc0*/  @!UP0 UIADD3 UR8, UPT, UPT, UR4, 0x3200, URZ ;  /* 0x0000320004088890 */ /* 0x000fe2000fffe0ff */
[----:B------:R-:W-:Y:S02]  /*5fd0*/  VOTEU.ALL UP0, P1 ;  /* 0x0000000000ff7886 */ /* 0x000fe40000800000 */
[----:B------:R-:W-:Y:S01]  /*5fe0*/  UMOV UR4, 0x0 ;  /* 0x0000000000047882 */ /* 0x000fe20000000000 */
[----:B------:R-:W-:Y:S02]  /*5ff0*/  SEL R0, RZ, 0x1, P0 ;  /* 0x00000001ff007807 */ /* 0x000fe40000000000 */
[----:B------:R-:W-:Y:S02]  /*6000*/  SEL R10, R10, RZ, P0 ;  /* 0x000000ff0a0a7207 */ /* 0x000fe40000000000 */
[----:B------:R-:W-:Y:S02]  /*6010*/  LOP3.LUT R9, R9, R0, RZ, 0x3c, !PT ;  /* 0x0000000009097212 */ /* 0x000fe400078e3cff */
[----:B------:R1:W-:Y:S01]  /*6020*/  @!UP0 UTMALDG.3D [UR8], [UR6], desc[UR4] ;  /* 0x00000408060085b4 */ /* 0x0003e20008011000 */
[----:B------:R2:W-:Y:S01]  /*6030*/  @!P1 SYNCS.ARRIVE.TRANS64.RED.A0TR RZ, [UR16+0x40], R3 ;  /* 0x00004003ffff99a7 */ /* 0x0005e20008300410 */
[----:B-1----:R-:W-:Y:S02]  /*6040*/  UIADD3 UR4, UPT, UPT, UR18, 0x1, URZ ;  /* 0x0000000112047890 */ /* 0x002fe4000fffe0ff */
[----:B------:R-:W-:Y:S02]  /*6050*/  UIADD3 UR11, UPT, UPT, UR14, UR52, URZ ;  /* 0x000000340e0b7290 */ /* 0x000fe4000fffe0ff */
[----:B------:R-:W-:Y:S04]  /*6060*/  UISETP.NE.AND UP0, UPT, UR4, 0x3, UPT ;  /* 0x000000030400788c */ /* 0x000fe8000bf05270 */
[----:B------:R-:W-:Y:S02]  /*6070*/  USEL UR29, UR4, URZ, UP0 ;  /* 0x000000ff041d7287 */ /* 0x000fe40008000000 */
[----:B------:R-:W-:Y:S02]  /*6080*/  UPRMT UR4, UR38, 0x654, UR9 ;  /* 0x0000065426047896 */ /* 0x000fe40008000009 */
[----:B------:R-:W-:Y:S06]  /*6090*/  USEL UR5, URZ, 0x1, UP0 ;  /* 0x00000001ff057887 */ /* 0x000fec0008000000 */
[----:B------:R-:W-:Y:S01]  /*60a0*/  LOP3.LUT R11, R6, UR5, RZ, 0x3c, !PT ;  /* 0x00000005060b7c12 */ /* 0x000fe2000f8e3cff */
[----:B------:R-:W-:Y:S01]  /*60b0*/  SYNCS.ARRIVE.TRANS64.RED.A1T0 RZ, [UR4], RZ ;  /* 0x000000ffffff79a7 */ /* 0x000fe20008100404 */
[----:B------:R-:W-:Y:S05]  /*60c0*/  BRA.U UP3, `(.L_x_78) ;  /* 0xffffffd903b87547 */ /* 0x000fea000b83ffff */
[----:B------:R-:W-:Y:S01]  /*60d0*/  UIADD3 UR32, UPT, UPT, UR32, 0x58, URZ ;  /* 0x0000005820207890 */ /* 0x000fe2000fffe0ff */
[----:B--2---:R-:W-:-:S03]  /*60e0*/  SHF.L.U32 R3, R11, 0x1f, RZ ;  /* 0x0000001f0b037819 */ /* 0x004fc600000006ff */
[----:B------:R-:W-:-:S09]  /*60f0*/  ULEA UR4, UR29, UR32, 0x3 ;  /* 0x000000201d047291 */ /* 0x000fd2000f8e18ff */
[----:B------:R-:W1:Y:S02]  /*6100*/  SYNCS.PHASECHK.TRANS64.TRYWAIT P0, [UR4], R3 ;  /* 0x00000003ff0075a7 */ /* 0x000e640008001104 */
[----:B-1----:R-:W-:Y:S05]  /*6110*/  @!P0 BRA `(.L_x_79) ;  /* 0x00000098004c8947 */ /* 0x002fea0003800000 */
.L_x_215:
        /* <DEDUP_REMOVED lines=9> */
.L_x_217:
        /* <DEDUP_REMOVED lines=8> */
.L_x_81:
[----:B-1----:R1:W2:Y:S02]  /*6230*/  SYNCS.PHASECHK.TRANS64.TRYWAIT P0, [R0+URZ], R3 ;  /* 0x00000003000075a7 */ /* 0x0022a400080011ff */
[----:B--2---:R-:W-:Y:S05]  /*6240*/  @!P0 NANOSLEEP.SYNCS 0x989680 ;  /* 0x009896800000895d */ /* 0x004fea0003900000 */
[----:B------:R-:W2:Y:S02]  /*6250*/  @!P0 SYNCS.PHASECHK.TRANS64 P0, [R0+URZ], R3 ;  /* 0x00000003000085a7 */ /* 0x000ea400080010ff */
[----:B--23--:R-:W-:Y:S05]  /*6260*/  @P0 EXIT ;  /* 0x000000000000094d */ /* 0x00cfea0003800000 */
[----:B------:R-:W-:Y:S05]  /*6270*/  BRA `(.L_x_81) ;  /* 0xfffffffc00ec7947 */ /* 0x000fea000383ffff */
.L_x_63:
[----:B------:R-:W-:-:S06]  /*6280*/  UISETP.GE.AND UP0, UPT, UR20, 0x4, UPT ;  /* 0x000000041400788c */ /* 0x000fcc000bf06270 */
[----:B------:R-:W-:-:S13]  /*6290*/  PLOP3.LUT P0, PT, PT, PT, UP0, 0x80, 0x8 ;  /* 0x000000000008781c */ /* 0x000fda0003f0f008 */
[----:B------:R-:W-:Y:S05]  /*62a0*/  @!P0 EXIT ;  /* 0x000000000000894d */ /* 0x000fea0003800000 */
[----:B------:R-:W-:Y:S01]  /*62b0*/  BAR.SYNC.DEFER_BLOCKING 0x6, 0xa0 ;  /* 0x0182800000007b1d */ /* 0x000fe20000010000 */
[----:B------:R-:W-:Y:S02]  /*62c0*/  HFMA2 R92, -RZ, RZ, 0, 2.384185791015625e-06 ;  /* 0x00000028ff5c7431 */ /* 0x000fe400000001ff */
[C---:B------:R-:W-:Y:S01]  /*62d0*/  IMAD.SHL.U32 R0, R93.reuse, 0x4, RZ ;  /* 0x000000045d007824 */ /* 0x040fe200078e00ff */
[C---:B------:R-:W-:Y:S01]  /*62e0*/  SHF.L.U32 R2, R93.reuse, 0x10, RZ ;  /* 0x000000105d027819 */ /* 0x040fe200000006ff */
[C---:B------:R-:W-:Y:S01]  /*62f0*/  IMAD.SHL.U32 R91, R93.reuse, 0x80, RZ ;  /* 0x000000805d5b7824 */ /* 0x040fe200078e00ff */
[----:B------:R-:W-:Y:S01]  /*6300*/  R2P PR, R93, 0x18 ;  /* 0x000000185d007804 */ /* 0x000fe20000000000 */
[----:B------:R-:W-:Y:S01]  /*6310*/  UMOV UR4, 0x400 ;  /* 0x0000040000047882 */ /* 0x000fe20000000000 */
[----:B------:R-:W1:Y:S01]  /*6320*/  LDCU.64 UR6, c[0x0][0xa88] ;  /* 0x00015100ff0677ac */ /* 0x000e620008000a00 */
[----:B------:R-:W2:Y:S01]  /*6330*/  LDC.64 R76, c[0x0][0xab0] ;  /* 0x0002ac00ff4c7b82 */ /* 0x000ea20000000a00 */
[----:B------:R-:W-:Y:S01]  /*6340*/  LOP3.LUT R2, R2, 0x600000, RZ, 0xc0, !PT ;  /* 0x0060000002027812 */ /* 0x000fe200078ec0ff */
[----:B------:R-:W-:Y:S01]  /*6350*/  IMAD.MOV.U32 R90, RZ, RZ, 0x50 ;  /* 0x00000050ff5a7424 */ /* 0x000fe200078e00ff */
[----:B------:R-:W-:Y:S01]  /*6360*/  ULEA UR4, UR38, UR4, 0x18 ;  /* 0x0000000426047291 */ /* 0x000fe2000f8ec0ff */
[----:B------:R-:W-:Y:S01]  /*6370*/  LOP3.LUT R91, R91, 0x307c, R0, 0xc8, !PT ;  /* 0x0000307c5b5b7812 */ /* 0x000fe200078ec800 */
[----:B------:R-:W3:Y:S01]  /*6380*/  LDCU UR5, c[0x0][0x370] ;  /* 0x00006e00ff0577ac */ /* 0x000ee20008000800 */
[----:B------:R-:W-:-:S02]  /*6390*/  LOP3.LUT R93, R93, 0x60, RZ, 0xc0, !PT ;  /* 0x000000605d5d7812 */ /* 0x000fc400078ec0ff */
[----:B------:R-:W-:Y:S01]  /*63a0*/  CS2R R88, SRZ ;  /* 0x0000000000587805 */ /* 0x000fe2000001ff00 */
[----:B------:R-:W4:Y:S01]  /*63b0*/  LDC.64 R74, c[0x0][0xaa8] ;  /* 0x0002aa00ff4a7b82 */ /* 0x000f220000000a00 */
[----:B------:R-:W-:Y:S01]  /*63c0*/  SEL R92, R92, 0x18, !P3 ;  /* 0x000000185c5c7807 */ /* 0x000fe20005800000 */
[----:B------:R-:W2:Y:S01]  /*63d0*/  LDCU.64 UR58, c[0x0][0x348] ;  /* 0x00006900ff3a77ac */ /* 0x000ea20008000a00 */
[----:B------:R-:W-:Y:S01]  /*63e0*/  SEL R90, R90, 0x30, !P4 ;  /* 0x000000305a5a7807 */ /* 0x000fe20006000000 */
[----:B------:R-:W-:Y:S01]  /*63f0*/  UMOV UR56, 0x1 ;  /* 0x0000000100387882 */ /* 0x000fe20000000000 */
[----:B------:R-:W2:Y:S01]  /*6400*/  LDCU UR45, c[0x0][0xd0c] ;  /* 0x0001a180ff2d77ac */ /* 0x000ea20008000800 */
[----:B------:R-:W2:Y:S01]  /*6410*/  LDS R3, [UR4+0x100] ;  /* 0x00010004ff037984 */ /* 0x000ea20008000800 */
[----:B-1----:R-:W-:Y:S02]  /*6420*/  IMAD.U32 R82, RZ, RZ, UR6 ;  /* 0x00000006ff527e24 */ /* 0x002fe4000f8e00ff */
[----:B------:R-:W-:Y:S01]  /*6430*/  IMAD.U32 R81, RZ, RZ, UR7 ;  /* 0x00000007ff517e24 */ /* 0x000fe2000f8e00ff */
[----:B------:R-:W1:Y:S01]  /*6440*/  LDCU.64 UR6, c[0x0][0xa90] ;  /* 0x00015200ff0677ac */ /* 0x000e620008000a00 */
[----:B---3--:R-:W-:Y:S01]  /*6450*/  IMAD.U32 R85, RZ, RZ, UR5 ;  /* 0x00000005ff557e24 */ /* 0x008fe2000f8e00ff */
[----:B------:R-:W-:Y:S01]  /*6460*/  UIADD3 UR4, UPT, UPT, UR4, 0x200, URZ ;  /* 0x0000020004047890 */ /* 0x000fe2000fffe0ff */
[----:B------:R-:W3:Y:S05]  /*6470*/  LDCU UR41, c[0x0][0xd30] ;  /* 0x0001a600ff2977ac */ /* 0x000eea0008000800 */
[----:B------:R-:W-:Y:S01]  /*6480*/  IMAD.U32 R95, RZ, RZ, UR4 ;  /* 0x00000004ff5f7e24 */ /* 0x000fe2000f8e00ff */
[----:B------:R-:W-:Y:S01]  /*6490*/  IADD3 R91, PT, PT, R91, UR4, RZ ;  /* 0x000000045b5b7c10 */ /* 0x000fe2000fffe0ff */
[----:B------:R-:W2:Y:S01]  /*64a0*/  LDCU.64 UR42, c[0x0][0xd28] ;  /* 0x0001a500ff2a77ac */ /* 0x000ea20008000a00 */
[----:B------:R-:W2:Y:S01]  /*64b0*/  LDCU.128 UR60, c[0x0][0xd10] ;  /* 0x0001a200ff3c77ac */ /* 0x000ea20008000c00 */
[----:B-1----:R-:W-:Y:S01]  /*64c0*/  MOV R84, UR6 ;  /* 0x0000000600547c02 */ /* 0x002fe20008000f00 */
[----:B------:R-:W-:Y:S01]  /*64d0*/  IMAD.U32 R83, RZ, RZ, UR7 ;  /* 0x00000007ff537e24 */ /* 0x000fe2000f8e00ff */
[----:B------:R-:W1:Y:S01]  /*64e0*/  LDCU UR57, c[0x0][0x374] ;  /* 0x00006e80ff3977ac */ /* 0x000e620008000800 */
[----:B------:R-:W-:Y:S01]  /*64f0*/  UMOV UR37, URZ ;  /* 0x000000ff00257c82 */ /* 0x000fe20008000000 */
[----:B------:R-:W-:Y:S01]  /*6500*/  UMOV UR52, URZ ;  /* 0x000000ff00347c82 */ /* 0x000fe20008000000 */
[----:B------:R-:W-:Y:S01]  /*6510*/  UMOV UR55, URZ ;  /* 0x000000ff00377c82 */ /* 0x000fe20008000000 */
[----:B------:R-:W-:Y:S01]  /*6520*/  UMOV UR53, URZ ;  /* 0x000000ff00357c82 */ /* 0x000fe20008000000 */
[----:B--23--:R-:W-:-:S07]  /*6530*/  IMAD.IADD R2, R3, 0x1, R2 ;  /* 0x0000000103027824 */ /* 0x00cfce00078e0202 */
.L_x_172:
[----:B------:R-:W2:Y:S01]  /*6540*/  S2UR UR40, SR_CgaCtaId ;  /* 0x00000000002879c3 */ /* 0x000ea20000008800 */
[----:B------:R-:W-:Y:S01]  /*6550*/  UMOV UR4, 0x400 ;  /* 0x0000040000047882 */ /* 0x000fe20000000000 */
[----:B------:R-:W-:Y:S01]  /*6560*/  SHF.L.U32 R3, R89, 0x1f, RZ ;  /* 0x0000001f59037819 */ /* 0x000fe200000006ff */
[----:B--2---:R-:W-:Y:S06]  /*6570*/  ULEA UR47, UR40, UR4, 0x18 ;  /* 0x00000004282f7291 */ /* 0x004fec000f8ec0ff */
[C---:B------:R-:W-:Y:S02]  /*6580*/  LEA R0, R88.reuse, UR47, 0x3 ;  /* 0x0000002f58007c11 */ /* 0x040fe4000f8e18ff */
[----:B------:R-:W-:Y:S02]  /*6590*/  LEA R5, R88, UR47, 0x4 ;  /* 0x0000002f58057c11 */ /* 0x000fe4000f8e20ff */
[----:B------:R-:W2:Y:S02]  /*65a0*/  SYNCS.PHASECHK.TRANS64.TRYWAIT P0, [R0+URZ+0x80], R3 ;  /* 0x00008003000075a7 */ /* 0x000ea400080011ff */
[----:B--23--:R-:W-:Y:S05]  /*65b0*/  @!P0 BRA `(.L_x_82) ;  /* 0x0000009400548947 */ /* 0x00cfea0003800000 */
.L_x_218:
[----:B------:R-:W-:Y:S01]  /*65c0*/  R2UR UR7, R94 ;  /* 0x000000005e0772ca */ /* 0x000fe200000e0000 */
[----:B------:R-:W3:Y:S01]  /*65d0*/  LDS.128 R4, [R5+0xe0] ;  /* 0x0000e00005047984 */ /* 0x000ee20000000c00 */
[----:B--2---:R-:W-:Y:S01]  /*65e0*/  VIADD R0, R0, 0x90 ;  /* 0x0000009000007836 */ /* 0x004fe20000000000 */
[----:B------:R-:W-:Y:S04]  /*65f0*/  UISETP.GE.AND UP0, UPT, UR44, 0x1, UPT ;  /* 0x000000012c00788c */ /* 0x000fe8000bf06270 */
[----:B------:R-:W-:Y:S01]  /*6600*/  PRMT R0, RZ, 0x654, R0 ;  /* 0x00000654ff007816 */ /* 0x000fe20000000000 */
[----:B------:R-:W-:Y:S01]  /*6610*/  @!PT LDS RZ, [RZ] ;  /* 0x00000000fffff984 */ /* 0x000fe20000000800 */
[----:B------:R-:W-:Y:S01]  /*6620*/  @!PT LDS RZ, [RZ] ;  /* 0x00000000fffff984 */ /* 0x000fe20000000800 */
[----:B------:R-:W-:Y:S01]  /*6630*/  @!PT LDS RZ, [RZ] ;  /* 0x00000000fffff984 */ /* 0x000fe20000000800 */
[----:B------:R-:W-:Y:S01]  /*6640*/  @!PT LDS RZ, [RZ] ;  /* 0x00000000fffff984 */ /* 0x000fe20000000800 */
[----:B------:R2:W-:Y:S06]  /*6650*/  MEMBAR.ALL.CTA ;  /* 0x0000000000007992 */ /* 0x0005ec0000008000 */
[----:B--2---:R-:W2:Y:S02]  /*6660*/  FENCE.VIEW.ASYNC.S ;  /* 0x00000000000073c6 */ /* 0x004ea40000000000 */
[----:B--2---:R2:W-:Y:S01]  /*6670*/  SYNCS.ARRIVE.TRANS64.RED.A1T0 RZ, [R0+URZ], RZ ;  /* 0x000000ff00ff79a7 */ /* 0x0045e200081004ff */
[----:B---3--:R-:W-:Y:S11]  /*6680*/  LOP3.LUT P0, RZ, R6, 0x1, RZ, 0xc0, !PT ;  /* 0x0000000106ff7812 */ /* 0x008ff6000780c0ff */
[----:B------:R-:W-:Y:S02]  /*6690*/  @!UPT UIADD3 URZ, UPT, UPT, URZ, URZ, URZ ;  /* 0x000000fffffff290 */ /* 0x000fe4000fffe0ff */
[----:B------:R-:W-:Y:S01]  /*66a0*/  VOTEU.ANY UP1, P0 ;  /* 0x0000000000ff7886 */ /* 0x000fe20000020100 */
[----:B------:R-:W-:Y:S01]  /*66b0*/  PLOP3.LUT P0, PT, PT, PT, UP1, 0x80, 0x8 ;  /* 0x000000000008781c */ /* 0x000fe20003f0f018 */
[----:B------:R-:W-:Y:S06]  /*66c0*/  UP2UR UR4, UPR, URZ, 0x2 ;  /* 0x00000002ff047883 */ /* 0x000fec0008000000 */
[----:B------:R-:W-:Y:S06]  /*66d0*/  IMAD.U32 R96, RZ, RZ, UR4 ;  /* 0x00000004ff607e24 */ /* 0x000fec000f8e00ff */
[----:B------:R-:W-:Y:S02]  /*66e0*/  @P0 SHF.R.U32.HI R3, RZ, 0x10, R5 ;  /* 0x00000010ff030819 */ /* 0x000fe40000011605 */
[----:B------:R-:W-:Y:S02]  /*66f0*/  @P0 MOV R8, R4 ;  /* 0x0000000400080202 */ /* 0x000fe40000000f00 */
[----:B------:R-:W-:Y:S02]  /*6700*/  @P0 R2UR UR4, R3 ;  /* 0x00000000030402ca */ /* 0x000fe400000e0000 */
[----:B------:R-:W-:Y:S02]  /*6710*/  @P0 LOP3.LUT R4, R5, 0xffff, RZ, 0xc0, !PT ;  /* 0x0000ffff05040812 */ /* 0x000fe400078ec0ff */
[----:B------:R-:W-:Y:S02]  /*6720*/  @P0 R2UR UR6, R8 ;  /* 0x00000000080602ca */ /* 0x000fe400000e0000 */
[----:B------:R-:W-:Y:S07]  /*6730*/  @P0 R2UR UR5, R4 ;  /* 0x00000000040502ca */ /* 0x000fee00000e0000 */
[----:B------:R-:W-:Y:S02]  /*6740*/  @UP1 UMOV UR7, UR4 ;  /* 0x0000000400071c82 */ /* 0x000fe40008000000 */
[----:B------:R-:W-:Y:S02]  /*6750*/  IMAD.U32 R94, RZ, RZ, UR7 ;  /* 0x00000007ff5e7e24 */ /* 0x000fe4000f8e00ff */
[----:B------:R-:W-:Y:S02]  /*6760*/  @UP1 UMOV UR39, UR6 ;  /* 0x0000000600271c82 */ /* 0x000fe40008000000 */
[----:B------:R-:W-:Y:S01]  /*6770*/  @UP1 UMOV UR38, UR5 ;  /* 0x0000000500261c82 */ /* 0x000fe20008000000 */
[----:B--2---:R-:W-:Y:S05]  /*6780*/  BRA.U !UP0, `(.L_x_83) ;  /* 0x0000000108d07547 */ /* 0x004fea000b800000 */
[----:B------:R-:W2:Y:S01]  /*6790*/  LDCU UR14, c[0x0][0xd20] ;  /* 0x0001a400ff0e77ac */ /* 0x000ea20008000800 */
[----:B------:R-:W-:Y:S01]  /*67a0*/  R2UR UR10, R85 ;  /* 0x00000000550a72ca */ /* 0x000fe200000e0000 */
[----:B-1----:R-:W-:Y:S02]  /*67b0*/  UIMAD.WIDE.U32 UR4, UR57, UR63, URZ ;  /* 0x0000003f390472a5 */ /* 0x002fe4000f8e00ff */
[----:B------:R-:W-:Y:S02]  /*67c0*/  UISETP.NE.AND UP0, UPT, UR62, 0x1, UPT ;  /* 0x000000013e00788c */ /* 0x000fe4000bf05270 */
[----:B------:R-:W-:Y:S02]  /*67d0*/  UIMAD.WIDE.U32 UR8, UR38, UR63, URZ ;  /* 0x0000003f260872a5 */ /* 0x000fe4000f8e00ff */
[----:B------:R-:W-:Y:S02]  /*67e0*/  UISETP.NE.AND UP1, UPT, UR45, 0x1, UPT ;  /* 0x000000012d00788c */ /* 0x000fe4000bf25270 */
[----:B------:R-:W-:Y:S04]  /*67f0*/  UIMAD.WIDE.U32 UR12, UR39, UR60, URZ ;  /* 0x0000003c270c72a5 */ /* 0x000fe8000f8e00ff */
[----:B------:R-:W-:Y:S02]  /*6800*/  UIMAD.WIDE.U32 UR6, UR10, UR60, URZ ;  /* 0x0000003c0a0672a5 */ /* 0x000fe4000f8e00ff */
[----:B------:R-:W-:Y:S01]  /*6810*/  UISETP.NE.AND UP2, UPT, UR44, 0x1, UPT ;  /* 0x000000012c00788c */ /* 0x000fe2000bf45270 */
[----:B------:R-:W-:Y:S02]  /*6820*/  UMOV UR4, UR5 ;  /* 0x0000000500047c82 */ /* 0x000fe40008000000 */
[----:B--2---:R-:W-:Y:S03]  /*6830*/  USHF.R.U32.HI UR5, URZ, UR14, UR4 ;  /* 0x0000000eff057299 */ /* 0x004fe60008011604 */
[----:B------:R-:W-:Y:S02]  /*6840*/  UMOV UR4, UR7 ;  /* 0x0000000700047c82 */ /* 0x000fe40008000000 */
[----:B------:R-:W-:Y:S02]  /*6850*/  USHF.R.U32.HI UR7, URZ, UR61, UR4 ;  /* 0x0000003dff077299 */ /* 0x000fe40008011604 */
[----:B------:R-:W-:Y:S02]  /*6860*/  USEL UR4, UR57, UR5, !UP0 ;  /* 0x0000000539047287 */ /* 0x000fe4000c000000 */
[----:B------:R-:W-:Y:S01]  /*6870*/  USEL UR7, UR10, UR7, !UP1 ;  /* 0x000000070a077287 */ /* 0x000fe2000c800000 */
[----:B------:R-:W-:Y:S01]  /*6880*/  UMOV UR5, UR9 ;  /* 0x0000000900057c82 */ /* 0x000fe20008000000 */
[----:B------:R-:W-:Y:S02]  /*6890*/  UIMAD.WIDE.U32 UR8, UR4, UR42, URZ ;  /* 0x0000002a040872a5 */ /* 0x000fe4000f8e00ff */
[----:B------:R-:W-:Y:S03]  /*68a0*/  USHF.R.U32.HI UR6, URZ, UR14, UR5 ;  /* 0x0000000eff067299 */ /* 0x000fe60008011605 */
[----:B------:R-:W-:Y:S01]  /*68b0*/  UMOV UR5, UR13 ;  /* 0x0000000d00057c82 */ /* 0x000fe20008000000 */
[----:B------:R-:W-:Y:S02]  /*68c0*/  UIMAD.WIDE.U32 UR12, UR7, UR42, URZ ;  /* 0x0000002a070c72a5 */ /* 0x000fe4000f8e00ff */
[----:B------:R-:W-:Y:S02]  /*68d0*/  USEL UR6, UR38, UR6, !UP0 ;  /* 0x0000000626067287 */ /* 0x000fe4000c000000 */
[----:B------:R-:W-:Y:S01]  /*68e0*/  USHF.R.U32.HI UR5, URZ, UR61, UR5 ;  /* 0x0000003dff057299 */ /* 0x000fe20008011605 */
[----:B------:R-:W-:Y:S02]  /*68f0*/  UMOV UR8, UR9 ;  /* 0x0000000900087c82 */ /* 0x000fe40008000000 */
[----:B------:R-:W-:Y:S02]  /*6900*/  @UP2 USHF.R.U32.HI UR4, URZ, UR43, UR8 ;  /* 0x0000002bff042299 */ /* 0x000fe40008011608 */
[----:B------:R-:W-:Y:S02]  /*6910*/  USEL UR5, UR39, UR5, !UP1 ;  /* 0x0000000527057287 */ /* 0x000fe4000c800000 */
[----:B------:R-:W-:Y:S01]  /*6920*/  UIMAD UR4, UR44, UR4, URZ ;  /* 0x000000042c0472a4 */ /* 0x000fe2000f8e02ff */
[----:B------:R-:W-:Y:S01]  /*6930*/  UMOV UR8, UR13 ;  /* 0x0000000d00087c82 */ /* 0x000fe20008000000 */
[----:B------:R-:W-:Y:S02]  /*6940*/  UIMAD.WIDE.U32 UR12, UR6, UR42, URZ ;  /* 0x0000002a060c72a5 */ /* 0x000fe4000f8e00ff */
[----:B------:R-:W-:Y:S02]  /*6950*/  @UP2 USHF.R.U32.HI UR7, URZ, UR43, UR8 ;  /* 0x0000002bff072299 */ /* 0x000fe40008011608 */
[----:B------:R-:W-:Y:S02]  /*6960*/  UISETP.GE.AND UP0, UPT, UR6, UR4, UPT ;  /* 0x000000040600728c */ /* 0x000fe4000bf06270 */
[----:B------:R-:W-:Y:S01]  /*6970*/  UIMAD UR8, UR44, UR7, URZ ;  /* 0x000000072c0872a4 */ /* 0x000fe2000f8e02ff */
[----:B------:R-:W-:Y:S03]  /*6980*/  UMOV UR4, UR13 ;  /* 0x0000000d00047c82 */ /* 0x000fe60008000000 */
[----:B------:R-:W-:Y:S02]  /*6990*/  UISETP.GE.OR UP0, UPT, UR5, UR8, UP0 ;  /* 0x000000080500728c */ /* 0x000fe40008706670 */
[----:B------:R-:W-:Y:S02]  /*69a0*/  USHF.R.U32.HI UR4, URZ, UR43, UR4 ;  /* 0x0000002bff047299 */ /* 0x000fe40008011604 */
[----:B------:R-:W-:Y:S02]  /*69b0*/  UIMAD.WIDE.U32 UR8, UR5, UR42, URZ ;  /* 0x0000002a050872a5 */ /* 0x000fe4000f8e00ff */
[----:B------:R-:W-:Y:S02]  /*69c0*/  USEL UR12, UR6, UR4, !UP2 ;  /* 0x00000004060c7287 */ /* 0x000fe4000d000000 */
[----:B------:R-:W-:Y:S02]  /*69d0*/  UIADD3 UR8, UPT, UPT, -UR5, URZ, URZ ;  /* 0x000000ff05087290 */ /* 0x000fe4000fffe1ff */
[----:B------:R-:W-:Y:S01]  /*69e0*/  UIADD3 UR10, UPT, UPT, -UR12, URZ, URZ ;  /* 0x000000ff0c0a7290 */ /* 0x000fe2000fffe1ff */
[----:B------:R-:W-:Y:S01]  /*69f0*/  @!UP0 UMOV UR4, UR9 ;  /* 0x0000000900048c82 */ /* 0x000fe20008000000 */
[----:B------:R-:W-:Y:S02]  /*6a00*/  UIADD3 UR9, UPT, UPT, -UR6, URZ, URZ ;  /* 0x000000ff06097290 */ /* 0x000fe4000fffe1ff */
[----:B------:R-:W-:Y:S02]  /*6a10*/  @!UP0 USHF.R.U32.HI UR4, URZ, UR43, UR4 ;  /* 0x0000002bff048299 */ /* 0x000fe40008011604 */
[----:B------:R-:W-:Y:S02]  /*6a20*/  UIMAD UR10, UR44, UR10, UR6 ;  /* 0x0000000a2c0a72a4 */ /* 0x000fe4000f8e0206 */
[----:B------:R-:W-:Y:S04]  /*6a30*/  @!UP0 USEL UR4, UR5, UR4, !UP2 ;  /* 0x0000000405048287 */ /* 0x000fe8000d000000 */
[----:B------:R-:W-:Y:S02]  /*6a40*/  @!UP0 UIMAD UR10, UR7, UR10, UR4 ;  /* 0x0000000a070a82a4 */ /* 0x000fe4000f8e0204 */
[----:B------:R-:W-:Y:S02]  /*6a50*/  @!UP0 UIADD3 UR12, UPT, UPT, UR12, -UR4, URZ ;  /* 0x800000040c0c8290 */ /* 0x000fe4000fffe0ff */
[----:B------:R-:W-:Y:S02]  /*6a60*/  UIMAD UR7, UR45, UR8, UR39 ;  /* 0x000000082d0772a4 */ /* 0x000fe4000f8e0227 */
[----:B------:R-:W-:Y:S02]  /*6a70*/  @!UP0 UIMAD UR6, UR12, UR44, UR5 ;  /* 0x0000002c0c0682a4 */ /* 0x000fe4000f8e0205 */
[----:B------:R-:W-:Y:S01]  /*6a80*/  UIMAD UR4, UR62, UR9, UR38 ;  /* 0x000000093e0472a4 */ /* 0x000fe2000f8e0226 */
[----:B------:R-:W-:Y:S02]  /*6a90*/  @!UP0 UMOV UR5, UR10 ;  /* 0x0000000a00058c82 */ /* 0x000fe40008000000 */
[----:B------:R-:W-:Y:S02]  /*6aa0*/  UIMAD UR39, UR5, UR45, UR7 ;  /* 0x0000002d052772a4 */ /* 0x000fe4000f8e0207 */
[----:B------:R-:W-:Y:S11]  /*6ab0*/  UIMAD UR38, UR6, UR62, UR4 ;  /* 0x0000003e062672a4 */ /* 0x000ff6000f8e0204 */
[----:B------:R-:W-:Y:S01]  /*6ac0*/  @!UPT UIADD3 URZ, UPT, UPT, URZ, URZ, URZ ;  /* 0x000000fffffff290 */ /* 0x000fe2000fffe0ff */
.L_x_83:
[----:B------:R-:W-:Y:S01]  /*6ad0*/  UISETP.NE.AND UP0, UPT, UR41, 0x1, UPT ;  /* 0x000000012900788c */ /* 0x000fe2000bf05270 */
[----:B------:R-:W-:Y:S01]  /*6ae0*/  R2UR UR16, R95 ;  /* 0x000000005f1072ca */ /* 0x000fe200000e0000 */
[----:B------:R-:W-:Y:S01]  /*6af0*/  USHF.L.U32 UR49, UR11, 0x7, URZ ;  /* 0x000000070b317899 */ /* 0x000fe200080006ff */
[----:B------:R-:W-:Y:S01]  /*6b00*/  IADD3 R88, PT, PT, R88, 0x1, RZ ;  /* 0x0000000158587810 */ /* 0x000fe20007ffe0ff */
[----:B------:R-:W-:Y:S07]  /*6b10*/  USHF.L.U32 UR54, UR25, 0x8, URZ ;  /* 0x0000000819367899 */ /* 0x000fee00080006ff */
[----:B------:R-:W2:Y:S01]  /*6b20*/  @!UP0 LDCU.128 UR12, c[0x0][0xd10] ;  /* 0x0001a200ff0c87ac */ /* 0x000ea20008000c00 */
[----:B------:R-:W3:Y:S01]  /*6b30*/  @!UP0 LDCU UR5, c[0x0][0xd0c] ;  /* 0x0001a180ff0587ac */ /* 0x000ee20008000800 */
[----:B------:R-:W1:Y:S01]  /*6b40*/  @!UP0 LDCU UR10, c[0x0][0xd20] ;  /* 0x0001a400ff0a87ac */ /* 0x000e620008000800 */
[----:B--2---:R-:W-:Y:S02]  /*6b50*/  UIMAD.WIDE.U32 UR8, UR39, UR12, URZ ;  /* 0x0000000c270872a5 */ /* 0x004fe4000f8e00ff */
[----:B------:R-:W-:Y:S02]  /*6b60*/  UIMAD.WIDE.U32 UR6, UR38, UR15, URZ ;  /* 0x0000000f260672a5 */ /* 0x000fe4000f8e00ff */
[----:B------:R-:W-:Y:S03]  /*6b70*/  @!UP0 UISETP.NE.AND UP1, UPT, UR14, 0x1, UPT ;  /* 0x000000010e00888c */ /* 0x000fe6000bf25270 */
[----:B------:R-:W-:Y:S01]  /*6b80*/  @!UP0 UMOV UR4, UR9 ;  /* 0x0000000900048c82 */ /* 0x000fe20008000000 */
[----:B---3--:R-:W-:Y:S02]  /*6b90*/  @!UP0 UISETP.NE.AND UP2, UPT, UR5, 0x1, UPT ;  /* 0x000000010500888c */ /* 0x008fe4000bf45270 */
[----:B------:R-:W-:Y:S01]  /*6ba0*/  @!UP0 USHF.R.U32.HI UR4, URZ, UR13, UR4 ;  /* 0x0000000dff048299 */ /* 0x000fe20008011604 */
[----:B------:R-:W-:Y:S02]  /*6bb0*/  @!UP0 UMOV UR6, UR7 ;  /* 0x0000000700068c82 */ /* 0x000fe40008000000 */
[----:B-1----:R-:W-:Y:S02]  /*6bc0*/  @!UP0 USHF.R.U32.HI UR6, URZ, UR10, UR6 ;  /* 0x0000000aff068299 */ /* 0x002fe40008011606 */
[----:B------:R-:W-:Y:S02]  /*6bd0*/  @!UP0 USEL UR7, UR39, UR4, !UP2 ;  /* 0x0000000427078287 */ /* 0x000fe4000d000000 */
[----:B------:R-:W-:Y:S04]  /*6be0*/  @!UP0 USEL UR6, UR38, UR6, !UP1 ;  /* 0x0000000626068287 */ /* 0x000fe8000c800000 */
[----:B------:R-:W-:Y:S02]  /*6bf0*/  @!UP0 UIADD3 UR4, UPT, UPT, -UR7, UR6, URZ ;  /* 0x0000000607048290 */ /* 0x000fe4000fffe1ff */
[----:B------:R-:W-:Y:S02]  /*6c00*/  @!UP0 UIADD3 UR6, UPT, UPT, UR7, -UR6, URZ ;  /* 0x8000000607068290 */ /* 0x000fe4000fffe0ff */
[----:B------:R-:W-:Y:S02]  /*6c10*/  @!UP0 UIMAD UR39, UR4, UR5, UR39 ;  /* 0x00000005042782a4 */ /* 0x000fe4000f8e0227 */
[----:B------:R-:W-:Y:S02]  /*6c20*/  @!UP0 UIMAD UR38, UR6, UR14, UR38 ;  /* 0x0000000e062682a4 */ /* 0x000fe4000f8e0226 */
[----:B------:R-:W-:Y:S09]  /*6c30*/  ULOP3.LUT UP0, URZ, UR16, 0x1f0, URZ, 0xc0, !UPT ;  /* 0x000001f010ff7892 */ /* 0x000ff2000f80c0ff */
[----:B------:R-:W-:Y:S05]  /*6c40*/  BRA.U !UP0, `(.L_x_84) ;  /* 0x00000001087c7547 */ /* 0x000fea000b800000 */
[----:B------:R-:W1:Y:S01]  /*6c50*/  LDCU.64 UR8, c[0x4][0x80] ;  /* 0x01001000ff0877ac */ /* 0x000e620008000a00 */
[----:B------:R-:W-:Y:S01]  /*6c60*/  MOV R16, 0x0 ;  /* 0x0000000000107802 */ /* 0x000fe20000000f00 */
[----:B------:R-:W-:Y:S02]  /*6c70*/  HFMA2 R12, -RZ, RZ, 0, 5.9604644775390625e-08 ;  /* 0x00000001ff0c7431 */ /* 0x000fe400000001ff */
[----:B------:R-:W-:Y:S01]  /*6c80*/  IMAD.MOV.U32 R8, RZ, RZ, 0x70 ;  /* 0x00000070ff087424 */ /* 0x000fe200078e00ff */
[----:B------:R2:W3:Y:S01]  /*6c90*/  LDC.64 R14, c[0x4][R16] ;  /* 0x01000000100e7b82 */ /* 0x0004e20000000a00 */
[----:B------:R-:W4:Y:S01]  /*6ca0*/  LDCU.64 UR6, c[0x4][0x88] ;  /* 0x01001100ff0677ac */ /* 0x000f220008000a00 */
[----:B------:R-:W-:Y:S01]  /*6cb0*/  IMAD.MOV.U32 R13, RZ, RZ, RZ ;  /* 0x000000ffff0d7224 */ /* 0x000fe200078e00ff */
[----:B------:R-:W2:Y:S01]  /*6cc0*/  LDCU.64 UR4, c[0x4][0x8] ;  /* 0x01000100ff0477ac */ /* 0x000ea20008000a00 */
[----:B-1----:R-:W-:Y:S01]  /*6cd0*/  MOV R5, UR9 ;  /* 0x0000000900057c02 */ /* 0x002fe20008000f00 */
[----:B------:R-:W-:Y:S01]  /*6ce0*/  IMAD.U32 R4, RZ, RZ, UR8 ;  /* 0x00000008ff047e24 */ /* 0x000fe2000f8e00ff */
[----:B----4-:R-:W-:Y:S01]  /*6cf0*/  MOV R7, UR7 ;  /* 0x0000000700077c02 */ /* 0x010fe20008000f00 */
[----:B------:R-:W-:Y:S01]  /*6d00*/  IMAD.U32 R6, RZ, RZ, UR6 ;  /* 0x00000006ff067e24 */ /* 0x000fe2000f8e00ff */
[----:B--2---:R-:W-:Y:S01]  /*6d10*/  MOV R11, UR5 ;  /* 0x00000005000b7c02 */ /* 0x004fe20008000f00 */
[----:B------:R-:W-:Y:S02]  /*6d20*/  IMAD.U32 R10, RZ, RZ, UR4 ;  /* 0x00000004ff0a7e24 */ /* 0x000fe4000f8e00ff */
[----:B------:R-:W-:Y:S07]  /*6d30*/  LEPC R20, `(.L_x_85) ;  /* 0x000000001014794e */ /* 0x000fee0000000000 */
[----:B---3-5:R-:W-:Y:S05]  /*6d40*/  CALL.ABS.NOINC R14 ;  /* 0x000000000e007343 */ /* 0x028fea0003c00000 */
.L_x_85:
[----:B------:R-:W1:Y:S01]  /*6d50*/  LDCU.64 UR8, c[0x4][0x80] ;  /* 0x01001000ff0877ac */ /* 0x000e620008000a00 */
[----:B------:R-:W2:Y:S01]  /*6d60*/  LDC.64 R16, c[0x4][R16] ;  /* 0x0100000010107b82 */ /* 0x000ea20000000a00 */
[----:B------:R-:W-:Y:S02]  /*6d70*/  HFMA2 R12, -RZ, RZ, 0, 5.9604644775390625e-08 ;  /* 0x00000001ff0c7431 */ /* 0x000fe400000001ff */
[----:B------:R-:W-:Y:S02]  /*6d80*/  IMAD.MOV.U32 R8, RZ, RZ, 0x70 ;  /* 0x00000070ff087424 */ /* 0x000fe400078e00ff */
[----:B------:R-:W-:Y:S01]  /*6d90*/  IMAD.MOV.U32 R13, RZ, RZ, RZ ;  /* 0x000000ffff0d7224 */ /* 0x000fe200078e00ff */
[----:B------:R-:W3:Y:S01]  /*6da0*/  LDCU.64 UR6, c[0x4][0x88] ;  /* 0x01001100ff0677ac */ /* 0x000ee20008000a00 */
[----:B------:R-:W4:Y:S01]  /*6db0*/  LDCU.64 UR4, c[0x4][0x8] ;  /* 0x01000100ff0477ac */ /* 0x000f220008000a00 */
[----:B-1----:R-:W-:Y:S02]  /*6dc0*/  MOV R4, UR8 ;  /* 0x0000000800047c02 */ /* 0x002fe40008000f00 */
[----:B------:R-:W-:Y:S02]  /*6dd0*/  MOV R5, UR9 ;  /* 0x0000000900057c02 */ /* 0x000fe40008000f00 */
[----:B---3--:R-:W-:Y:S01]  /*6de0*/  MOV R7, UR7 ;  /* 0x0000000700077c02 */ /* 0x008fe20008000f00 */
[----:B------:R-:W-:Y:S01]  /*6df0*/  IMAD.U32 R6, RZ, RZ, UR6 ;  /* 0x00000006ff067e24 */ /* 0x000fe2000f8e00ff */
[----:B----4-:R-:W-:Y:S01]  /*6e00*/  MOV R11, UR5 ;  /* 0x00000005000b7c02 */ /* 0x010fe20008000f00 */
[----:B------:R-:W-:Y:S02]  /*6e10*/  IMAD.U32 R10, RZ, RZ, UR4 ;  /* 0x00000004ff0a7e24 */ /* 0x000fe4000f8e00ff */
[----:B------:R-:W-:Y:S07]  /*6e20*/  LEPC R20, `(.L_x_84) ;  /* 0x000000001014794e */ /* 0x000fee0000000000 */
[----:B--2---:R-:W-:Y:S05]  /*6e30*/  CALL.ABS.NOINC R16 ;  /* 0x0000000010007343 */ /* 0x004fea0003c00000 */
.L_x_84:
[----:B------:R-:W-:Y:S02]  /*6e40*/  R2UR UR8, R86 ;  /* 0x00000000560872ca */ /* 0x000fe400000e0000 */
[----:B------:R-:W-:Y:S02]  /*6e50*/  R2UR UR7, R84 ;  /* 0x00000000540772ca */ /* 0x000fe400000e0000 */
[----:B------:R-:W-:Y:S02]  /*6e60*/  R2UR UR6, R83 ;  /* 0x00000000530672ca */ /* 0x000fe400000e0000 */
[----:B------:R-:W-:Y:S02]  /*6e70*/  R2UR UR5, R82 ;  /* 0x00000000520572ca */ /* 0x000fe400000e0000 */
[----:B------:R-:W-:Y:S02]  /*6e80*/  R2UR UR4, R81 ;  /* 0x00000000510472ca */ /* 0x000fe400000e0000 */
[----:B------:R-:W-:Y:S03]  /*6e90*/  ISETP.NE.U32.AND P4, PT, R76, RZ, PT ;  /* 0x000000ff4c00720c */ /* 0x000fe60003f85070 */
[----:B------:R-:W-:Y:S01]  /*6ea0*/  UISETP.NE.AND UP2, UPT, UR8, URZ, UPT ;  /* 0x000000ff0800728c */ /* 0x000fe2000bf45270 */
[----:B------:R-:W-:Y:S01]  /*6eb0*/  ISETP.NE.AND.EX P4, PT, R77, RZ, PT, P4 ;  /* 0x000000ff4d00720c */ /* 0x000fe20003f85340 */
[----:B------:R-:W-:Y:S04]  /*6ec0*/  UISETP.NE.U32.AND UP0, UPT, UR7, URZ, UPT ;  /* 0x000000ff0700728c */ /* 0x000fe8000bf05070 */
[----:B------:R-:W-:Y:S01]  /*6ed0*/  ISETP.NE.U32.AND P2, PT, RZ, UR5, PT ;  /* 0x00000005ff007c0c */ /* 0x000fe2000bf45070 */
[----:B------:R-:W-:Y:S01]  /*6ee0*/  UISETP.NE.AND.EX UP1, UPT, UR6, URZ, UPT, UP0 ;  /* 0x000000ff0600728c */ /* 0x000fe2000bf25300 */
[----:B------:R-:W-:Y:S01]  /*6ef0*/  PLOP3.LUT P1, PT, PT, PT, UP2, 0x80, 0x8 ;  /* 0x000000000008781c */ /* 0x000fe20003f2f028 */
[----:B------:R-:W-:Y:S01]  /*6f00*/  UPLOP3.LUT UP0, UPT, UPT, UPT, UPT, 0x40, 0x4 ;  /* 0x000000000004789c */ /* 0x000fe20003f0e870 */
[----:B------:R-:W-:Y:S01]  /*6f10*/  ISETP.NE.AND.EX P2, PT, RZ, UR4, PT, P2 ;  /* 0x00000004ff007c0c */ /* 0x000fe2000bf45320 */
[----:B------:R-:W-:Y:S06]  /*6f20*/  @UP2 UPLOP3.LUT UP0, UPT, UPT, UPT, UP1, 0x80, 0x8 ;  /* 0x000000000008289c */ /* 0x000fec0003f0f010 */
[----:B------:R-:W-:Y:S01]  /*6f30*/  PLOP3.LUT P0, PT, PT, PT, UP0, 0x80, 0x8 ;  /* 0x000000000008781c */ /* 0x000fe20003f0f008 */
[----:B------:R-:W-:Y:S01]  /*6f40*/  @!UPT UIADD3 URZ, UPT, UPT, URZ, URZ, URZ ;  /* 0x000000fffffff290 */ /* 0x000fe2000fffe0ff */
[----:B------:R-:W-:Y:S11]  /*6f50*/  BRA.U !UP1, `(.L_x_86) ;  /* 0x0000000109487547 */ /* 0x000ff6000b800000 */
[----:B------:R-:W1:Y:S01]  /*6f60*/  LDCU.64 UR8, c[0x0][0x358] ;  /* 0x00006b00ff0877ac */ /* 0x000e620008000a00 */
[----:B------:R-:W-:Y:S01]  /*6f70*/  R2UR UR5, R82 ;  /* 0x00000000520572ca */ /* 0x000fe200000e0000 */
[----:B------:R-:W-:Y:S01]  /*6f80*/  IMAD.MOV.U32 R79, RZ, RZ, 0x1 ;  /* 0x00000001ff4f7424 */ /* 0x000fe200078e00ff */
[----:B------:R-:W-:Y:S01]  /*6f90*/  R2UR UR4, R81 ;  /* 0x00000000510472ca */ /* 0x000fe200000e0000 */
[----:B------:R-:W-:Y:S01]  /*6fa0*/  IMAD.MOV.U32 R0, RZ, RZ, 0x1 ;  /* 0x00000001ff007424 */ /* 0x000fe200078e00ff */
[----:B------:R-:W-:Y:S09]  /*6fb0*/  R2UR UR6, R84 ;  /* 0x00000000540672ca */ /* 0x000ff200000e0000 */
[----:B------:R-:W-:Y:S04]  /*6fc0*/  UISETP.NE.U32.AND UP0, UPT, UR5, URZ, UPT ;  /* 0x000000ff0500728c */ /* 0x000fe8000bf05070 */
[----:B------:R-:W-:Y:S06]  /*6fd0*/  UISETP.NE.AND.EX UP0, UPT, UR4, URZ, UPT, UP0 ;  /* 0x000000ff0400728c */ /* 0x000fec000bf05300 */
[----:B------:R-:W-:Y:S05]  /*6fe0*/  PLOP3.LUT P3, PT, PT, PT, UP0, 0x80, 0x8 ;  /* 0x000000000008781c */ /* 0x000fea0003f6f008 */
[----:B------:R-:W2:Y:S01]  /*6ff0*/  @UP0 LDCU.64 UR4, c[0x0][0xa88] ;  /* 0x00015100ff0407ac */ /* 0x000ea20008000a00 */
[----:B------:R-:W-:Y:S07]  /*7000*/  @UP0 UIMAD UR6, UR36, UR6, URZ ;  /* 0x00000006240602a4 */ /* 0x000fee000f8e02ff */
[----:B------:R-:W-:Y:S01]  /*7010*/  @!P3 PRMT R79, R0, 0x7610, R79 ;  /* 0x00007610004fb816 */ /* 0x000fe2000000004f */
[----:B--2---:R-:W-:Y:S06]  /*7020*/  @UP0 UIMAD.WIDE UR4, UR6, 0x4, UR4 ;  /* 0x00000004060408a5 */ /* 0x004fec000f8e0204 */
[----:B------:R-:W-:Y:S02]  /*7030*/  IMAD.U32 R4, RZ, RZ, UR4 ;  /* 0x00000004ff047e24 */ /* 0x000fe4000f8e00ff */
[----:B------:R-:W-:Y:S03]  /*7040*/  IMAD.U32 R5, RZ, RZ, UR5 ;  /* 0x00000005ff057e24 */ /* 0x000fe6000f8e00ff */
[----:B------:R-:W2:Y:S02]  /*7050*/  @!UP0 LDCU UR4, c[0x0][0xa80] ;  /* 0x00015000ff0487ac */ /* 0x000ea40008000800 */
[----:B-1---5:R1:W5:Y:S02]  /*7060*/  @P3 LDG.E R41, desc[UR8][R4.64] ;  /* 0x0000000804293981 */ /* 0x022364000c1e1900 */
[----:B-12---:R-:W-:Y:S02]  /*7070*/  @!P3 IMAD.U32 R41, RZ, RZ, UR4 ;  /* 0x00000004ff29be24 */ /* 0x006fe4000f8e00ff */
.L_x_86:
[----:B------:R-:W-:Y:S05]  /*7080*/  @!P4 BRA `(.L_x_87) ;  /* 0x000000000024c947 */ /* 0x000fea0003800000 */
[----:B----4-:R-:W-:Y:S01]  /*7090*/  ISETP.NE.U32.AND P3, PT, R74, RZ, PT ;  /* 0x000000ff4a00720c */ /* 0x010fe20003f65070 */
[----:B------:R-:W1:Y:S03]  /*70a0*/  LDCU.64 UR4, c[0x0][0x358] ;  /* 0x00006b00ff0477ac */ /* 0x000e660008000a00 */
[----:B------:R-:W-:Y:S11]  /*70b0*/  ISETP.NE.AND.EX P3, PT, R75, RZ, PT, P3 ;  /* 0x000000ff4b00720c */ /* 0x000ff60003f65330 */
[----:B------:R-:W-:Y:S02]  /*70c0*/  @!UPT UIADD3 URZ, UPT, UPT, URZ, URZ, URZ ;  /* 0x000000fffffff290 */ /* 0x000fe4000fffe0ff */
[----:B------:R-:W2:Y:S01]  /*70d0*/  @P3 LDC.64 R4, c[0x0][0xaa8] ;  /* 0x0002aa00ff043b82 */ /* 0x000ea20000000a00 */
[----:B------:R-:W-:Y:S04]  /*70e0*/  @P3 IMAD R0, R76, UR36, RZ ;  /* 0x000000244c003c24 */ /* 0x000fe8000f8e02ff */
[----:B--2---:R-:W-:Y:S05]  /*70f0*/  @P3 IMAD.WIDE R4, R0, 0x4, R4 ;  /* 0x0000000400043825 */ /* 0x004fea00078e0204 */
[----:B-1---5:R1:W5:Y:S02]  /*7100*/  @P3 LDG.E R36, desc[UR4][R4.64] ;  /* 0x0000000404243981 */ /* 0x022364000c1e1900 */
[----:B-1----:R-:W2:Y:S02]  /*7110*/  @!P3 LDC R36, c[0x0][0xaa0] ;  /* 0x0002a800ff24bb82 */ /* 0x002ea40000000800 */
.L_x_87:
[----:B-----5:R-:W-:Y:S01]  /*7120*/  FSETP.NEU.AND P3, PT, R41, RZ, PT ;  /* 0x000000ff2900720b */ /* 0x020fe20003f6d000 */
[----:B------:R-:W-:Y:S01]  /*7130*/  ULOP3.LUT UR4, UR56, 0x1, URZ, 0x3c, !UPT ;  /* 0x0000000138047892 */ /* 0x000fe2000f8e3cff */
[----:B------:R-:W-:Y:S01]  /*7140*/  SEL R6, RZ, 0xffffffff, P2 ;  /* 0xffffffffff067807 */ /* 0x000fe20001000000 */
[----:B------:R-:W-:Y:S01]  /*7150*/  IMAD.U32 R104, RZ, RZ, UR52 ;  /* 0x00000034ff687e24 */ /* 0x000fe2000f8e00ff */
[C---:B------:R-:W-:Y:S01]  /*7160*/  @P1 LOP3.LUT P2, RZ, R79.reuse, 0xff, RZ, 0xc0, !PT ;  /* 0x000000ff4fff1812 */ /* 0x040fe2000784c0ff */
[----:B------:R-:W-:Y:S01]  /*7170*/  IMAD.SHL.U32 R99, R90, 0x4, RZ ;  /* 0x000000045a637824 */ /* 0x000fe200078e00ff */
[----:B------:R-:W-:Y:S01]  /*7180*/  @P1 SEL R5, RZ, 0xffffffff, P3 ;  /* 0xffffffffff051807 */ /* 0x000fe20001800000 */
[----:B------:R-:W-:Y:S01]  /*7190*/  IMAD.U32 R102, RZ, RZ, UR4 ;  /* 0x00000004ff667e24 */ /* 0x000fe2000f8e00ff */
[----:B------:R-:W-:Y:S01]  /*71a0*/  LOP3.LUT P4, R87, R79, 0xff, RZ, 0xc0, !PT ;  /* 0x000000ff4f577812 */ /* 0x000fe2000788c0ff */
[----:B------:R-:W-:Y:S01]  /*71b0*/  IMAD.SHL.U32 R104, R104, 0x4000, RZ ;  /* 0x0000400068687824 */ /* 0x000fe200078e00ff */
[----:B------:R-:W-:Y:S01]  /*71c0*/  @P0 SEL R5, R6, R5, !P2 ;  /* 0x0000000506050207 */ /* 0x000fe20005000000 */
[----:B------:R-:W-:Y:S01]  /*71d0*/  IMAD.U32 R3, RZ, RZ, UR37 ;  /* 0x00000025ff037e24 */ /* 0x000fe2000f8e00ff */
[----:B------:R-:W-:Y:S01]  /*71e0*/  PLOP3.LUT P0, PT, PT, PT, UP1, 0x80, 0x8 ;  /* 0x000000000008781c */ /* 0x000fe20003f0f018 */
[----:B------:R-:W-:Y:S01]  /*71f0*/  IMAD.IADD R107, R91, 0x1, R104 ;  /* 0x000000015b6b7824 */ /* 0x000fe200078e0268 */
[----:B------:R-:W-:Y:S01]  /*7200*/  @P1 LOP3.LUT R5, R5, 0x1, RZ, 0xc0, !PT ;  /* 0x0000000105051812 */ /* 0x000fe200078ec0ff */
[----:B------:R-:W-:Y:S01]  /*7210*/  IMAD.SHL.U32 R98, R92, 0x4, RZ ;  /* 0x000000045c627824 */ /* 0x000fe200078e00ff */
[----:B------:R-:W-:Y:S01]  /*7220*/  BSSY B1, `(.L_x_88) ;  /* 0x000006a000017945 */ /* 0x000fe20003800000 */
[----:B------:R-:W-:Y:S01]  /*7230*/  IMAD.IADD R105, R107, 0x1, R99 ;  /* 0x000000016b697824 */ /* 0x000fe200078e0263 */
[----:B------:R-:W-:Y:S01]  /*7240*/  ISETP.NE.U32.OR P5, PT, R5, 0x1, !P1 ;  /* 0x000000010500780c */ /* 0x000fe20004fa5470 */
[----:B------:R-:W-:Y:S01]  /*7250*/  IMAD.U32 R5, RZ, RZ, UR52 ;  /* 0x00000034ff057e24 */ /* 0x000fe2000f8e00ff */
[----:B------:R-:W-:Y:S01]  /*7260*/  CS2R R70, SRZ ;  /* 0x0000000000467805 */ /* 0x000fe2000001ff00 */
[----:B------:R-:W-:Y:S01]  /*7270*/  IMAD.MOV.U32 R101, RZ, RZ, 0x1 ;  /* 0x00000001ff657424 */ /* 0x000fe200078e00ff */
[----:B------:R-:W-:Y:S01]  /*7280*/  P2R R97, PR, RZ, 0x20 ;  /* 0x00000020ff617803 */ /* 0x000fe20000000000 */
[----:B------:R-:W-:Y:S01]  /*7290*/  IMAD.MOV.U32 R72, RZ, RZ, RZ ;  /* 0x000000ffff487224 */ /* 0x000fe200078e00ff */
[----:B------:R-:W-:Y:S01]  /*72a0*/  LEA R4, R5, UR47, 0x3 ;  /* 0x0000002f05047c11 */ /* 0x000fe2000f8e18ff */
[----:B------:R-:W-:Y:S01]  /*72b0*/  IMAD.U32 R5, RZ, RZ, UR37 ;  /* 0x00000025ff057e24 */ /* 0x000fe2000f8e00ff */
[----:B------:R-:W-:Y:S02]  /*72c0*/  CS2R R68, SRZ ;  /* 0x0000000000447805 */ /* 0x000fe4000001ff00 */
[----:B------:R-:W-:Y:S02]  /*72d0*/  CS2R R66, SRZ ;  /* 0x0000000000427805 */ /* 0x000fe4000001ff00 */
[----:B------:R-:W-:Y:S02]  /*72e0*/  CS2R R64, SRZ ;  /* 0x0000000000407805 */ /* 0x000fe4000001ff00 */
[----:B------:R-:W-:Y:S02]  /*72f0*/  CS2R R62, SRZ ;  /* 0x00000000003e7805 */ /* 0x000fe4000001ff00 */
[----:B------:R-:W-:Y:S02]  /*7300*/  SHF.L.U32 R0, R5, 0x1f, RZ ;  /* 0x0000001f05007819 */ /* 0x000fe400000006ff */
[----:B------:R-:W-:Y:S02]  /*7310*/  CS2R R60, SRZ ;  /* 0x00000000003c7805 */ /* 0x000fe4000001ff00 */
[----:B------:R-:W-:Y:S02]  /*7320*/  @P5 SHF.L.U32 R7, R102, 0x1f, RZ ;  /* 0x0000001f66075819 */ /* 0x000fe400000006ff */
[----:B------:R-:W-:Y:S02]  /*7330*/  CS2R R58, SRZ ;  /* 0x00000000003a7805 */ /* 0x000fe4000001ff00 */
[----:B------:R-:W-:Y:S02]  /*7340*/  SEL R5, RZ, 0xffffffff, P3 ;  /* 0xffffffffff057807 */ /* 0x000fe40001800000 */
[----:B------:R-:W-:Y:S01]  /*7350*/  CS2R R56, SRZ ;  /* 0x0000000000387805 */ /* 0x000fe2000001ff00 */
[----:B------:R-:W1:Y:S01]  /*7360*/  @P5 SYNCS.PHASECHK.TRANS64.TRYWAIT P2, [R4+URZ+0x40], R7 ;  /* 0x00004007040055a7 */ /* 0x000e6200080411ff */
[----:B------:R-:W-:Y:S02]  /*7370*/  CS2R R54, SRZ ;  /* 0x0000000000367805 */ /* 0x000fe4000001ff00 */
[----:B------:R-:W-:Y:S02]  /*7380*/  @P0 SEL R5, R6, R5, !P4 ;  /* 0x0000000506050207 */ /* 0x000fe40006000000 */
[----:B------:R-:W-:Y:S02]  /*7390*/  CS2R R52, SRZ ;  /* 0x0000000000347805 */ /* 0x000fe4000001ff00 */
[----:B------:R-:W-:Y:S02]  /*73a0*/  ISETP.NE.AND P0, PT, RZ, UR37, PT ;  /* 0x00000025ff007c0c */ /* 0x000fe4000bf05270 */
[----:B------:R-:W-:Y:S02]  /*73b0*/  CS2R R50, SRZ ;  /* 0x0000000000327805 */ /* 0x000fe4000001ff00 */
[----:B------:R-:W-:Y:S02]  /*73c0*/  LOP3.LUT R5, R5, 0x1, RZ, 0xc0, !PT ;  /* 0x0000000105057812 */ /* 0x000fe400078ec0ff */
[----:B------:R-:W-:Y:S02]  /*73d0*/  CS2R R48, SRZ ;  /* 0x0000000000307805 */ /* 0x000fe4000001ff00 */
[----:B------:R-:W-:Y:S02]  /*73e0*/  CS2R R46, SRZ ;  /* 0x00000000002e7805 */ /* 0x000fe4000001ff00 */
[----:B------:R-:W-:Y:S02]  /*73f0*/  CS2R R44, SRZ ;  /* 0x00000000002c7805 */ /* 0x000fe4000001ff00 */
[----:B------:R-:W-:Y:S02]  /*7400*/  ISETP.NE.U32.AND P3, PT, R5, 0x1, PT ;  /* 0x000000010500780c */ /* 0x000fe40003f65070 */
[----:B------:R-:W-:Y:S01]  /*7410*/  CS2R R42, SRZ ;  /* 0x00000000002a7805 */ /* 0x000fe2000001ff00 */
[----:B------:R-:W-:Y:S01]  /*7420*/  IMAD.MOV.U32 R40, RZ, RZ, RZ ;  /* 0x000000ffff287224 */ /* 0x000fe200078e00ff */
[----:B------:R-:W-:Y:S01]  /*7430*/  SEL R38, RZ, 0xe0, P0 ;  /* 0x000000e0ff267807 */ /* 0x000fe20000000000 */
[----:B------:R-:W-:Y:S01]  /*7440*/  IMAD.U32 R100, RZ, RZ, UR52 ;  /* 0x00000034ff647e24 */ /* 0x000fe2000f8e00ff */
[----:B------:R-:W-:Y:S01]  /*7450*/  P2R R103, PR, RZ, 0x8 ;  /* 0x00000008ff677803 */ /* 0x000fe20000000000 */
[----:B------:R3:W2:Y:S01]  /*7460*/  SYNCS.PHASECHK.TRANS64.TRYWAIT P1, [UR47+0xa0], R0 ;  /* 0x0000a000ff0075a7 */ /* 0x0006a2000802112f */
[----:B------:R-:W-:Y:S02]  /*7470*/  IMAD R37, R3, 0xe0, R2 ;  /* 0x000000e003257824 */ /* 0x000fe400078e0202 */
[----:B------:R-:W-:Y:S02]  /*7480*/  IMAD.IADD R108, R107, 0x1, R98 ;  /* 0x000000016b6c7824 */ /* 0x000fe400078e0262 */
[----:B------:R-:W-:Y:S01]  /*7490*/  IMAD.IADD R106, R98, 0x1, R105 ;  /* 0x00000001626a7824 */ /* 0x000fe200078e0269 */
[----:B-1----:R-:W-:Y:S01]  /*74a0*/  @P5 SEL R101, RZ, 0x1, !P2 ;  /* 0x00000001ff655807 */ /* 0x002fe20005000000 */
[----:B---3--:R-:W-:Y:S06]  /*74b0*/  @!P5 BRA `(.L_x_89) ;  /* 0x000000040000d947 */ /* 0x008fec0003800000 */
[----:B------:R-:W-:Y:S01]  /*74c0*/  HFMA2 R42, -RZ, RZ, 0, 0 ;  /* 0x00000000ff2a7431 */ /* 0x000fe200000001ff */
[----:B------:R-:W-:Y:S01]  /*74d0*/  ISETP.NE.AND P0, PT, R101, RZ, PT ;  /* 0x000000ff6500720c */ /* 0x000fe20003f05270 */
[----:B------:R-:W-:Y:S01]  /*74e0*/  IMAD.MOV.U32 R40, RZ, RZ, RZ ;  /* 0x000000ffff287224 */ /* 0x000fe200078e00ff */
[----:B------:R-:W-:Y:S11]  /*74f0*/  BSSY B0, `(.L_x_90) ;  /* 0x0000005000007945 */ /* 0x000ff60003800000 */
[----:B------:R-:W-:Y:S05]  /*7500*/  @P0 BRA `(.L_x_91) ;  /* 0x00000000000c0947 */ /* 0x000fea0003800000 */
[----:B------:R-:W-:Y:S04]  /*7510*/  SHF.L.U32 R3, R102, 0x1f, RZ ;  /* 0x0000001f66037819 */ /* 0x000fe800000006ff */
[----:B------:R-:W1:Y:S02]  /*7520*/  SYNCS.PHASECHK.TRANS64.TRYWAIT P0, [R4+URZ+0x40], R3 ;  /* 0x00004003040075a7 */ /* 0x000e6400080011ff */
[----:B-1----:R-:W-:Y:S05]  /*7530*/  @!P0 BRA `(.L_x_92) ;  /* 0x0000008400888947 */ /* 0x002fea0003800000 */
.L_x_91:
[----:B------:R-:W-:Y:S05]  /*7540*/  BSYNC B0 ;  /* 0x0000000000007941 */ /* 0x000fea0003800000 */
.L_x_90:
[----:B------:R-:W-:Y:S01]  /*7550*/  ISETP.NE.AND P0, PT, R103, RZ, PT ;  /* 0x000000ff6700720c */ /* 0x000fe20003f05270 */
[----:B------:R-:W-:Y:S01]  /*7560*/  IMAD.MOV.U32 R43, RZ, RZ, RZ ;  /* 0x000000ffff2b7224 */ /* 0x000fe200078e00ff */
[----:B------:R-:W-:Y:S02]  /*7570*/  CS2R R44, SRZ ;  /* 0x00000000002c7805 */ /* 0x000fe4000001ff00 */
        /* <DEDUP_REMOVED lines=9> */
[----:B------:R-:W-:Y:S01]  /*7610*/  CS2R R64, SRZ ;  /* 0x0000000000407805 */ /* 0x000fe2000001ff00 */
[----:B------:R3:W1:Y:S01]  /*7620*/  @P0 LDS R40, [R107] ;  /* 0x000000006b280984 */ /* 0x0006620000000800 */
[----:B------:R-:W-:Y:S02]  /*7630*/  CS2R R66, SRZ ;  /* 0x0000000000427805 */ /* 0x000fe4000001ff00 */
[----:B------:R-:W-:Y:S02]  /*7640*/  CS2R R68, SRZ ;  /* 0x0000000000447805 */ /* 0x000fe4000001ff00 */
[----:B------:R-:W-:Y:S01]  /*7650*/  CS2R R70, SRZ ;  /* 0x0000000000467805 */ /* 0x000fe2000001ff00 */
[----:B------:R3:W1:Y:S01]  /*7660*/  @P0 LDS R42, [R108] ;  /* 0x000000006c2a0984 */ /* 0x0006620000000800 */
[----:B------:R-:W-:Y:S01]  /*7670*/  IMAD.MOV.U32 R72, RZ, RZ, RZ ;  /* 0x000000ffff487224 */ /* 0x000fe200078e00ff */
[----:B------:R-:W-:Y:S02]  /*7680*/  UIADD3 UR4, UPT, UPT, UR52, 0x1, URZ ;  /* 0x0000000134047890 */ /* 0x000fe4000fffe0ff */
[----:B------:R3:W1:Y:S02]  /*7690*/  @P0 LDS R43, [R105] ;  /* 0x00000000692b0984 */ /* 0x0006640000000800 */
[----:B------:R-:W-:Y:S02]  /*76a0*/  UISETP.NE.AND UP0, UPT, UR4, 0x3, UPT ;  /* 0x000000030400788c */ /* 0x000fe4000bf05270 */
[----:B------:R3:W1:Y:S02]  /*76b0*/  @P0 LDS R44, [R106] ;  /* 0x000000006a2c0984 */ /* 0x0006640000000800 */
[----:B------:R-:W-:Y:S02]  /*76c0*/  USEL UR5, URZ, 0x1, UP0 ;  /* 0x00000001ff057887 */ /* 0x000fe40008000000 */
[----:B------:R3:W1:Y:S01]  /*76d0*/  @P0 LDS R45, [R107+0x200] ;  /* 0x000200006b2d0984 */ /* 0x0006620000000800 */
[----:B------:R-:W-:Y:S03]  /*76e0*/  USEL UR4, UR4, URZ, UP0 ;  /* 0x000000ff04047287 */ /* 0x000fe60008000000 */
[----:B------:R3:W1:Y:S01]  /*76f0*/  @P0 LDS R46, [R108+0x200] ;  /* 0x000200006c2e0984 */ /* 0x0006620000000800 */
[----:B------:R-:W-:Y:S02]  /*7700*/  LOP3.LUT R102, R102, UR5, RZ, 0x3c, !PT ;  /* 0x0000000566667c12 */ /* 0x000fe4000f8e3cff */
[----:B------:R-:W-:Y:S01]  /*7710*/  IMAD.U32 R100, RZ, RZ, UR4 ;  /* 0x00000004ff647e24 */ /* 0x000fe2000f8e00ff */
[----:B------:R3:W1:Y:S04]  /*7720*/  @P0 LDS R47, [R105+0x200] ;  /* 0x00020000692f0984 */ /* 0x0006680000000800 */
        /* <DEDUP_REMOVED lines=24> */
[----:B------:R3:W1:Y:S02]  /*78b0*/  @P0 LDS R72, [R106+0xe00] ;  /* 0x000e00006a480984 */ /* 0x0006640000000800 */
.L_x_89:
[----:B------:R-:W-:Y:S05]  /*78c0*/  BSYNC B1 ;  /* 0x0000000000017941 */ /* 0x000fea0003800000 */
.L_x_88:
[----:B------:R-:W-:Y:S05]  /*78d0*/  IMAD.IADD R39, R37, 0x1, R38 ;  /* 0x0000000125277824 */ /* 0x000fea00078e0226 */
[----:B-1----:R-:W-:Y:S04]  /*78e0*/  SHF.R.U32.HI R3, RZ, 0x15, R39 ;  /* 0x00000015ff037819 */ /* 0x002fe80000011627 */
[----:B------:R-:W-:Y:S01]  /*78f0*/  LOP3.LUT P0, RZ, R3, 0x3, R80, 0x48, !PT ;  /* 0x0000000303ff7812 */ /* 0x000fe20007804850 */
[----:B------:R-:W-:Y:S01]  /*7900*/  @!UPT UIADD3 URZ, UPT, UPT, URZ, URZ, URZ ;  /* 0x000000fffffff290 */ /* 0x000fe2000fffe0ff */
[----:B--2---:R-:W-:Y:S11]  /*7910*/  @P1 BRA `(.L_x_93) ;  /* 0x0000000000081947 */ /* 0x004ff60003800000 */
[----:B------:R-:W1:Y:S02]  /*7920*/  SYNCS.PHASECHK.TRANS64.TRYWAIT P1, [UR47+0xa0], R0 ;  /* 0x0000a000ff0075a7 */ /* 0x000e64000802112f */
[----:B-1----:R-:W-:Y:S05]  /*7930*/  @!P1 BRA `(.L_x_94) ;  /* 0x00000080009c9947 */ /* 0x002fea0003800000 */
.L_x_93:
[----:B------:R-:W-:Y:S05]  /*7940*/  @!P0 BRA `(.L_x_95) ;  /* 0x0000000000408947 */ /* 0x000fea0003800000 */
[----:B------:R-:W2:Y:S01]  /*7950*/  LDCU.64 UR8, c[0x4][0x70] ;  /* 0x01000e00ff0877ac */ /* 0x000ea20008000a00 */
[----:B------:R-:W-:Y:S01]  /*7960*/  MOV R15, 0x0 ;  /* 0x00000000000f7802 */ /* 0x000fe20000000f00 */
[----:B------:R-:W-:Y:S02]  /*7970*/  HFMA2 R12, -RZ, RZ, 0, 5.9604644775390625e-08 ;  /* 0x00000001ff0c7431 */ /* 0x000fe400000001ff */
[----:B------:R-:W-:Y:S02]  /*7980*/  IMAD.MOV.U32 R8, RZ, RZ, 0x192 ;  /* 0x00000192ff087424 */ /* 0x000fe400078e00ff */
[----:B------:R-:W-:Y:S01]  /*7990*/  IMAD.MOV.U32 R13, RZ, RZ, RZ ;  /* 0x000000ffff0d7224 */ /* 0x000fe200078e00ff */
[----:B------:R-:W5:Y:S01]  /*79a0*/  LDCU.64 UR6, c[0x4][0x78] ;  /* 0x01000f00ff0677ac */ /* 0x000f620008000a00 */
[----:B------:R-:W1:Y:S01]  /*79b0*/  LDC.64 R14, c[0x4][R15] ;  /* 0x010000000f0e7b82 */ /* 0x000e620000000a00 */
[----:B------:R-:W3:Y:S01]  /*79c0*/  LDCU.64 UR4, c[0x4][0x10] ;  /* 0x01000200ff0477ac */ /* 0x000ee20008000a00 */
[----:B--2---:R-:W-:Y:S01]  /*79d0*/  MOV R5, UR9 ;  /* 0x0000000900057c02 */ /* 0x004fe20008000f00 */
[----:B------:R-:W-:Y:S01]  /*79e0*/  IMAD.U32 R4, RZ, RZ, UR8 ;  /* 0x00000008ff047e24 */ /* 0x000fe2000f8e00ff */
[----:B-----5:R-:W-:Y:S01]  /*79f0*/  MOV R7, UR7 ;  /* 0x0000000700077c02 */ /* 0x020fe20008000f00 */
[----:B------:R-:W-:Y:S01]  /*7a00*/  IMAD.U32 R6, RZ, RZ, UR6 ;  /* 0x00000006ff067e24 */ /* 0x000fe2000f8e00ff */
[----:B---3--:R-:W-:Y:S01]  /*7a10*/  MOV R11, UR5 ;  /* 0x00000005000b7c02 */ /* 0x008fe20008000f00 */
[----:B------:R-:W-:Y:S02]  /*7a20*/  IMAD.U32 R10, RZ, RZ, UR4 ;  /* 0x00000004ff0a7e24 */ /* 0x000fe4000f8e00ff */
[----:B------:R-:W-:Y:S07]  /*7a30*/  LEPC R20, `(.L_x_95) ;  /* 0x000000001014794e */ /* 0x000fee0000000000 */
[----:B-1--4-:R-:W-:Y:S05]  /*7a40*/  CALL.ABS.NOINC R14 ;  /* 0x000000000e007343 */ /* 0x012fea0003c00000 */
.L_x_95:
[----:B------:R-:W-:Y:S05]  /*7a50*/  WARPSYNC.ALL ;  /* 0x0000000000007948 */ /* 0x000fea0003800000 */
[----:B------:R-:W-:Y:S01]  /*7a60*/  R2UR UR4, R39 ;  /* 0x00000000270472ca */ /* 0x000fe200000e0000 */
[----:B------:R-:W-:Y:S01]  /*7a70*/  BSSY.RECONVERGENT B0, `(.L_x_96) ;  /* 0x0000088000007945 */ /* 0x000fe20003800200 */
[----:B------:R-:W-:Y:S11]  /*7a80*/  ISETP.NE.AND P0, PT, R93, RZ, PT ;  /* 0x000000ff5d00720c */ /* 0x000ff60003f05270 */
[----:B------:R-:W2:Y:S01]  /*7a90*/  LDTM.x32 R4, tmem[UR4] ;  /* 0x00000004000479ee */ /* 0x000ea200082c0000 */
[----:B------:R-:W-:Y:S01]  /*7aa0*/  UIADD3 UR4, UPT, UPT, UR47, 0xa8, URZ ;  /* 0x000000a82f047890 */ /* 0x000fe2000fffe0ff */
[----:B------:R-:W-:Y:S03]  /*7ab0*/  NOP ;  /* 0x0000000000007918 */ /* 0x000fe60000000000 */
[----:B------:R-:W-:Y:S09]  /*7ac0*/  UPRMT UR4, UR40, 0x654, UR4 ;  /* 0x0000065428047896 */ /* 0x000ff20008000004 */
[----:B--2---:R-:W-:Y:S01]  /*7ad0*/  SYNCS.ARRIVE.TRANS64.RED.A1T0 RZ, [UR4], RZ ;  /* 0x000000ffffff79a7 */ /* 0x004fe20008100404 */
[C---:B------:R-:W-:Y:S01]  /*7ae0*/  FMUL R4, R36.reuse, R4 ;  /* 0x0000000424047220 */ /* 0x040fe20000400000 */
[C---:B------:R-:W-:Y:S01]  /*7af0*/  FMUL R5, R36.reuse, R5 ;  /* 0x0000000524057220 */ /* 0x040fe20000400000 */
[C---:B------:R-:W-:Y:S01]  /*7b00*/  FMUL R6, R36.reuse, R6 ;  /* 0x0000000624067220 */ /* 0x040fe20000400000 */
[C---:B------:R-:W-:Y:S01]  /*7b10*/  FMUL R7, R36.reuse, R7 ;  /* 0x0000000724077220 */ /* 0x040fe20000400000 */
[C---:B------:R-:W-:Y:S01]  /*7b20*/  FFMA R4, R41.reuse, R40, R4 ;  /* 0x0000002829047223 */ /* 0x040fe20000000004 */
[C---:B------:R-:W-:Y:S01]  /*7b30*/  FFMA R5, R41.reuse, R42, R5 ;  /* 0x0000002a29057223 */ /* 0x040fe20000000005 */
[C---:B------:R-:W-:Y:S01]  /*7b40*/  FFMA R6, R41.reuse, R43, R6 ;  /* 0x0000002b29067223 */ /* 0x040fe20000000006 */
[C---:B------:R-:W-:Y:S01]  /*7b50*/  FFMA R7, R41.reuse, R44, R7 ;  /* 0x0000002c29077223 */ /* 0x040fe20000000007 */
[C---:B------:R-:W-:Y:S01]  /*7b60*/  FMUL R8, R36.reuse, R8 ;  /* 0x0000000824087220 */ /* 0x040fe20000400000 */
[----:B------:R2:W-:Y:S01]  /*7b70*/  STS [R107], R4 ;  /* 0x000000046b007388 */ /* 0x0005e20000000800 */
[C---:B------:R-:W-:Y:S01]  /*7b80*/  FMUL R9, R36.reuse, R9 ;  /* 0x0000000924097220 */ /* 0x040fe20000400000 */
[C---:B------:R-:W-:Y:S01]  /*7b90*/  FMUL R10, R36.reuse, R10 ;  /* 0x0000000a240a7220 */ /* 0x040fe20000400000 */
[C---:B------:R-:W-:Y:S01]  /*7ba0*/  FFMA R8, R41.reuse, R45, R8 ;  /* 0x0000002d29087223 */ /* 0x040fe20000000008 */
[----:B------:R2:W-:Y:S01]  /*7bb0*/  STS [R108], R5 ;  /* 0x000000056c007388 */ /* 0x0005e20000000800 */
        /* <DEDUP_REMOVED lines=11> */
[----:B------:R2:W-:Y:S01]  /*7c70*/  STS [R107+0x200], R8 ;  /* 0x000200086b007388 */ /* 0x0005e20000000800 */
[C---:B------:R-:W-:Y:S01]  /*7c80*/  FMUL R15, R36.reuse, R15 ;  /* 0x0000000f240f7220 */ /* 0x040fe20000400000 */
[C---:B------:R-:W-:Y:S01]  /*7c90*/  FMUL R16, R36.reuse, R16 ;  /* 0x0000001024107220 */ /* 0x040fe20000400000 */
[C---:B------:R-:W-:Y:S01]  /*7ca0*/  FFMA R14, R41.reuse, R51, R14 ;  /* 0x00000033290e7223 */ /* 0x040fe2000000000e */
[----:B------:R2:W-:Y:S01]  /*7cb0*/  STS [R108+0x200], R9 ;  /* 0x000200096c007388 */ /* 0x0005e20000000800 */
        /* <DEDUP_REMOVED lines=50> */
[----:B------:R-:W-:Y:S01]  /*7fe0*/  FMUL R35, R36, R35 ;  /* 0x0000002324237220 */ /* 0x000fe20000400000 */
[----:B------:R2:W-:Y:S03]  /*7ff0*/  STS [R105+0x800], R22 ;  /* 0x0008001669007388 */ /* 0x0005e60000000800 */
[----:B------:R-:W-:Y:S01]  /*8000*/  FFMA R35, R41, R72, R35 ;  /* 0x0000004829237223 */ /* 0x000fe20000000023 */
[----:B------:R2:W-:Y:S04]  /*8010*/  STS [R106+0x800], R23 ;  /* 0x000800176a007388 */ /* 0x0005e80000000800 */
        /* <DEDUP_REMOVED lines=11> */
[----:B------:R2:W-:Y:S01]  /*80d0*/  STS [R106+0xe00], R35 ;  /* 0x000e00236a007388 */ /* 0x0005e20000000800 */
[----:B------:R-:W-:Y:S01]  /*80e0*/  @!PT LDS RZ, [RZ] ;  /* 0x00000000fffff984 */ /* 0x000fe20000000800 */
[----:B------:R-:W-:Y:S01]  /*80f0*/  @!PT LDS RZ, [RZ] ;  /* 0x00000000fffff984 */ /* 0x000fe20000000800 */
[----:B------:R-:W-:Y:S01]  /*8100*/  @!PT LDS RZ, [RZ] ;  /* 0x00000000fffff984 */ /* 0x000fe20000000800 */
[----:B------:R-:W-:Y:S01]  /*8110*/  @!PT LDS RZ, [RZ] ;  /* 0x00000000fffff984 */ /* 0x000fe20000000800 */
[----:B------:R5:W-:Y:S06]  /*8120*/  MEMBAR.ALL.CTA ;  /* 0x0000000000007992 */ /* 0x000bec0000008000 */
[----:B-----5:R-:W5:Y:S02]  /*8130*/  FENCE.VIEW.ASYNC.S ;  /* 0x00000000000073c6 */ /* 0x020f640000000000 */
[----:B-----5:R-:W-:Y:S06]  /*8140*/  BAR.SYNC.DEFER_BLOCKING 0x1, 0x80 ;  /* 0x0042000000007b1d */ /* 0x020fec0000010000 */
[----:B------:R-:W-:Y:S05]  /*8150*/  @P0 BRA `(.L_x_97) ;  /* 0x0000000000640947 */ /* 0x000fea0003800000 */
[----:B------:R-:W-:Y:S01]  /*8160*/  R2UR UR6, R104 ;  /* 0x00000000680672ca */ /* 0x000fe200000e0000 */
[----:B------:R-:W-:Y:S01]  /*8170*/  UIADD3 UR4, UP0, UPT, UR58, 0x880, URZ ;  /* 0x000008803a047890 */ /* 0x000fe2000ff1e0ff */
[----:B------:R-:W-:Y:S01]  /*8180*/  R2UR UR7, R38 ;  /* 0x00000000260772ca */ /* 0x000fe200000e0000 */
[----:B------:R-:W-:Y:S01]  /*8190*/  UMOV UR51, UR36 ;  /* 0x0000002400337c82 */ /* 0x000fe20008000000 */
[----:B------:R-:W-:Y:S02]  /*81a0*/  UIADD3 UR17, UPT, UPT, UR49, 0x20, URZ ;  /* 0x0000002031117890 */ /* 0x000fe4000fffe0ff */
[----:B------:R-:W-:Y:S01]  /*81b0*/  UIADD3.X UR5, UPT, UPT, URZ, UR59, URZ, UP0, !UPT ;  /* 0x0000003bff057290 */ /* 0x000fe200087fe4ff */
[----:B------:R-:W-:Y:S01]  /*81c0*/  UMOV UR19, UR36 ;  /* 0x0000002400137c82 */ /* 0x000fe20008000000 */
[----:B------:R-:W-:Y:S01]  /*81d0*/  UIADD3 UR13, UPT, UPT, UR49, 0x40, URZ ;  /* 0x00000040310d7890 */ /* 0x000fe2000fffe0ff */
[----:B------:R-:W-:Y:S01]  /*81e0*/  UMOV UR15, UR36 ;  /* 0x00000024000f7c82 */ /* 0x000fe20008000000 */
[----:B------:R-:W-:Y:S03]  /*81f0*/  UIADD3 UR9, UPT, UPT, UR49, 0x60, URZ ;  /* 0x0000006031097890 */ /* 0x000fe6000fffe0ff */
[----:B------:R-:W-:Y:S02]  /*8200*/  UIADD3 UR6, UPT, UPT, UR47, UR6, URZ ;  /* 0x000000062f067290 */ /* 0x000fe4000fffe0ff */
[----:B------:R-:W-:Y:S02]  /*8210*/  UIADD3 UR50, UPT, UPT, UR54, UR7, URZ ;  /* 0x0000000736327290 */ /* 0x000fe4000fffe0ff */
[----:B------:R-:W-:Y:S02]  /*8220*/  UIADD3 UR48, UPT, UPT, UR6, 0x200, URZ ;  /* 0x0000020006307890 */ /* 0x000fe4000fffe0ff */
[----:B------:R-:W-:Y:S02]  /*8230*/  UIADD3 UR16, UPT, UPT, UR6, 0x1200, URZ ;  /* 0x0000120006107890 */ /* 0x000fe4000fffe0ff */
[----:B------:R-:W-:Y:S01]  /*8240*/  UIADD3 UR12, UPT, UPT, UR6, 0x2200, URZ ;  /* 0x00002200060c7890 */ /* 0x000fe2000fffe0ff */
[----:B------:R-:W-:Y:S01]  /*8250*/  UMOV UR18, UR50 ;  /* 0x0000003200127c82 */ /* 0x000fe20008000000 */
[----:B------:R-:W-:Y:S01]  /*8260*/  UMOV UR14, UR50 ;  /* 0x00000032000e7c82 */ /* 0x000fe20008000000 */
[----:B------:R-:W-:Y:S02]  /*8270*/  UIADD3 UR8, UPT, UPT, UR6, 0x3200, URZ ;  /* 0x0000320006087890 */ /* 0x000fe4000fffe0ff */
[----:B------:R1:W-:Y:S01]  /*8280*/  UTMASTG.3D [UR48], [UR4] ;  /* 0x00000030040073b5 */ /* 0x0003e20008010000 */
[----:B------:R-:W-:Y:S01]  /*8290*/  UMOV UR11, UR36 ;  /* 0x00000024000b7c82 */ /* 0x000fe20008000000 */
[----:B------:R-:W-:Y:S01]  /*82a0*/  UMOV UR10, UR50 ;  /* 0x00000032000a7c82 */ /* 0x000fe20008000000 */
[----:B------:R1:W-:Y:S01]  /*82b0*/  UTMASTG.3D [UR16], [UR4] ;  /* 0x00000010040073b5 */ /* 0x0003e20008010000 */
[----:B------:R1:W-:Y:S03]  /*82c0*/  UTMASTG.3D [UR12], [UR4] ;  /* 0x0000000c040073b5 */ /* 0x0003e60008010000 */
[----:B------:R1:W-:Y:S02]  /*82d0*/  UTMASTG.3D [UR8], [UR4] ;  /* 0x00000008040073b5 */ /* 0x0003e40008010000 */
[----:B-1----:R0:W-:Y:S02]  /*82e0*/  UTMACMDFLUSH ;  /* 0x00000000000079b7 */ /* 0x0021e40000000000 */
.L_x_97:
[----:B------:R-:W-:Y:S05]  /*82f0*/  BSYNC.RECONVERGENT B0 ;  /* 0x0000000000007941 */ /* 0x000fea0003800200 */
.L_x_96:
[----:B------:R-:W-:Y:S01]  /*8300*/  UIADD3 UR48, UPT, UPT, UR52, 0x1, URZ ;  /* 0x0000000134307890 */ /* 0x000fe2000fffe0ff */
[----:B------:R-:W-:Y:S03]  /*8310*/  BSSY.RECONVERGENT B0, `(.L_x_98) ;  /* 0x0000005000007945 */ /* 0x000fe60003800200 */
[----:B------:R-:W-:Y:S04]  /*8320*/  UISETP.NE.AND UP0, UPT, UR48, 0x3, UPT ;  /* 0x000000033000788c */ /* 0x000fe8000bf05270 */
[----:B------:R-:W-:Y:S01]  /*8330*/  USEL UR46, UR48, URZ, UP0 ;  /* 0x000000ff302e7287 */ /* 0x000fe20008000000 */
[----:B------:R-:W-:Y:S11]  /*8340*/  @P0 BRA `(.L_x_99) ;  /* 0x0000000000040947 */ /* 0x000ff60003800000 */
[----:B------:R-:W-:Y:S04]  /*8350*/  DEPBAR.LE SB0, 0x1 ;  /* 0x000080400000791a */ /* 0x000fe80000000000 */
.L_x_99:
[----:B------:R-:W-:Y:S05]  /*8360*/  BSYNC.RECONVERGENT B0 ;  /* 0x0000000000007941 */ /* 0x000fea0003800200 */
.L_x_98:
[----:B------:R-:W-:Y:S01]  /*8370*/  BAR.SYNC.DEFER_BLOCKING 0x1, 0x80 ;  /* 0x0042000000007b1d */ /* 0x000fe20000010000 */
[----:B------:R-:W-:Y:S01]  /*8380*/  ISETP.NE.AND P1, PT, R97, RZ, PT ;  /* 0x000000ff6100720c */ /* 0x000fe20003f25270 */
[----:B------:R-:W-:Y:S01]  /*8390*/  UISETP.NE.AND UP0, UPT, UR55, URZ, UPT ;  /* 0x000000ff3700728c */ /* 0x000fe2000bf05270 */
[----:B--2---:R-:W-:Y:S11]  /*83a0*/  LEA R5, R100, UR47, 0x3 ;  /* 0x0000002f64057c11 */ /* 0x004ff6000f8e18ff */
[----:B------:R-:W-:Y:S01]  /*83b0*/  @P1 SHF.L.U32 R4, R102, 0x1f, RZ ;  /* 0x0000001f66041819 */ /* 0x000fe200000006ff */
[----:B------:R-:W-:Y:S06]  /*83c0*/  BRA.U !UP0, `(.L_x_100) ;  /* 0x0000000108247547 */ /* 0x000fec000b800000 */
[----:B-1----:R-:W1:Y:S01]  /*83d0*/  S2R R0, SR_CgaCtaId ;  /* 0x0000000000007919 */ /* 0x002e620000008800 */
[----:B------:R-:W-:Y:S01]  /*83e0*/  IMAD.U32 R3, RZ, RZ, UR53 ;  /* 0x00000035ff037e24 */ /* 0x000fe2000f8e00ff */
[----:B------:R-:W-:Y:S04]  /*83f0*/  UIADD3 UR4, UPT, UPT, UR53, 0x1, URZ ;  /* 0x0000000135047890 */ /* 0x000fe8000fffe0ff */
[----:B------:R-:W-:Y:S01]  /*8400*/  @P1 LEA R3, R3, UR47, 0x3 ;  /* 0x0000002f03031c11 */ /* 0x000fe2000f8e18ff */
[----:B------:R-:W-:Y:S04]  /*8410*/  UISETP.NE.AND UP0, UPT, UR4, 0x3, UPT ;  /* 0x000000030400788c */ /* 0x000fe8000bf05270 */
[----:B------:R-:W-:Y:S01]  /*8420*/  @P1 VIADD R3, R3, 0x58 ;  /* 0x0000005803031836 */ /* 0x000fe20000000000 */
[----:B------:R-:W-:Y:S04]  /*8430*/  USEL UR53, UR4, URZ, UP0 ;  /* 0x000000ff04357287 */ /* 0x000fe80008000000 */
[----:B-1----:R-:W-:Y:S04]  /*8440*/  @P1 PRMT R0, R0, 0x654, R3 ;  /* 0x0000065400001816 */ /* 0x002fe80000000003 */
[----:B------:R2:W-:Y:S04]  /*8450*/  @P1 SYNCS.ARRIVE.TRANS64.RED.A1T0 RZ, [R0+URZ], RZ ;  /* 0x000000ff00ff19a7 */ /* 0x0005e800081004ff */
.L_x_100:
[----:B------:R-:W5:Y:S01]  /*8460*/  @P1 SYNCS.PHASECHK.TRANS64.TRYWAIT P0, [R5+URZ+0x40], R4 ;  /* 0x00004004050015a7 */ /* 0x000f6200080011ff */
[----:B------:R-:W-:Y:S01]  /*8470*/  UISETP.NE.AND UP0, UPT, UR37, URZ, UPT ;  /* 0x000000ff2500728c */ /* 0x000fe2000bf05270 */
[----:B------:R-:W-:Y:S01]  /*8480*/  BSSY B1, `(.L_x_101) ;  /* 0x0000038000017945 */ /* 0x000fe20003800000 */
[----:B------:R-:W-:Y:S02]  /*8490*/  UMOV UR4, 0xc0 ;  /* 0x000000c000047882 */ /* 0x000fe40000000000 */
[----:B------:R-:W-:Y:S01]  /*84a0*/  USEL UR40, UR4, 0x20, !UP0 ;  /* 0x0000002004287887 */ /* 0x000fe2000c000000 */
[----:B-----5:R-:W-:Y:S01]  /*84b0*/  @P1 SEL R101, RZ, 0x1, !P0 ;  /* 0x00000001ff651807 */ /* 0x020fe20004000000 */
[----:B------:R-:W-:Y:S10]  /*84c0*/  @!P1 BRA `(.L_x_102) ;  /* 0x0000000000cc9947 */ /* 0x000ff40003800000 */
[----:B------:R-:W-:Y:S01]  /*84d0*/  ISETP.NE.AND P1, PT, R103, RZ, PT ;  /* 0x000000ff6700720c */ /* 0x000fe20003f25270 */
[----:B------:R-:W-:Y:S01]  /*84e0*/  BSSY B0, `(.L_x_103) ;  /* 0x0000008000007945 */ /* 0x000fe20003800000 */
[----:B------:R-:W-:Y:S11]  /*84f0*/  ISETP.NE.AND P0, PT, R101, RZ, PT ;  /* 0x000000ff6500720c */ /* 0x000ff60003f05270 */
[----:B------:R-:W-:Y:S04]  /*8500*/  @P1 IMAD R4, R100, 0x4000, R91 ;  /* 0x0000400064041824 */ /* 0x000fe800078e025b */
[----:B-1----:R-:W-:Y:S01]  /*8510*/  @P1 IMAD.IADD R3, R98, 0x1, R4 ;  /* 0x0000000162031824 */ /* 0x002fe200078e0204 */
[----:B------:R-:W-:Y:S06]  /*8520*/  @P0 BRA `(.L_x_104) ;  /* 0x00000000000c0947 */ /* 0x000fec0003800000 */
[----:B--2---:R-:W-:Y:S04]  /*8530*/  SHF.L.U32 R0, R102, 0x1f, RZ ;  /* 0x0000001f66007819 */ /* 0x004fe800000006ff */
[----:B------:R-:W1:Y:S02]  /*8540*/  SYNCS.PHASECHK.TRANS64.TRYWAIT P0, [R5+URZ+0x40], R0 ;  /* 0x00004000050075a7 */ /* 0x000e6400080011ff */
[----:B-1----:R-:W-:Y:S05]  /*8550*/  @!P0 BRA `(.L_x_105) ;  /* 0x0000007400ac8947 */ /* 0x002fea0003800000 */
.L_x_104:
[----:B------:R-:W-:Y:S05]  /*8560*/  BSYNC B0 ;  /* 0x0000000000007941 */ /* 0x000fea0003800000 */
.L_x_103:
[----:B------:R-:W-:Y:S01]  /*8570*/  ISETP.NE.AND P0, PT, R103, RZ, PT ;  /* 0x000000ff6700720c */ /* 0x000fe20003f05270 */
[----:B------:R-:W-:Y:S11]  /*8580*/  VIADD R100, R100, 0x1 ;  /* 0x0000000164647836 */ /* 0x000ff60000000000 */
[----:B------:R-:W-:Y:S01]  /*8590*/  @!UPT UIADD3 URZ, UPT, UPT, URZ, URZ, URZ ;  /* 0x000000fffffff290 */ /* 0x000fe2000fffe0ff */
[----:B------:R-:W3:Y:S01]  /*85a0*/  @P0 LDS R42, [R3] ;  /* 0x00000000032a0984 */ /* 0x000ee20000000800 */
[----:B-1----:R-:W-:Y:S03]  /*85b0*/  @P0 IMAD.IADD R5, R99, 0x1, R4 ;  /* 0x0000000163050824 */ /* 0x002fe600078e0204 */
[----:B------:R-:W1:Y:S01]  /*85c0*/  @P0 LDS R46, [R3+0x200] ;  /* 0x00020000032e0984 */ /* 0x000e620000000800 */
[----:B--2---:R-:W-:Y:S03]  /*85d0*/  @P0 IMAD.IADD R0, R98, 0x1, R5 ;  /* 0x0000000162000824 */ /* 0x004fe600078e0205 */
[----:B------:R-:W2:Y:S04]  /*85e0*/  @P0 LDS R50, [R3+0x400] ;  /* 0x0004000003320984 */ /* 0x000ea80000000800 */
[----:B------:R-:W1:Y:S04]  /*85f0*/  @P0 LDS R54, [R3+0x600] ;  /* 0x0006000003360984 */ /* 0x000e680000000800 */
[----:B------:R-:W1:Y:S04]  /*8600*/  @P0 LDS R58, [R3+0x800] ;  /* 0x00080000033a0984 */ /* 0x000e680000000800 */
[----:B------:R-:W1:Y:S04]  /*8610*/  @P0 LDS R62, [R3+0xa00] ;  /* 0x000a0000033e0984 */ /* 0x000e680000000800 */
[----:B------:R-:W1:Y:S04]  /*8620*/  @P0 LDS R66, [R3+0xc00] ;  /* 0x000c000003420984 */ /* 0x000e680000000800 */
[----:B------:R5:W1:Y:S04]  /*8630*/  @P0 LDS R70, [R3+0xe00] ;  /* 0x000e000003460984 */ /* 0x000a680000000800 */
[----:B------:R1:W1:Y:S04]  /*8640*/  @P0 LDS R40, [R4] ;  /* 0x0000000004280984 */ /* 0x0002680000000800 */
[----:B------:R1:W1:Y:S04]  /*8650*/  @P0 LDS R45, [R4+0x200] ;  /* 0x00020000042d0984 */ /* 0x0002680000000800 */
[----:B------:R1:W1:Y:S04]  /*8660*/  @P0 LDS R49, [R4+0x400] ;  /* 0x0004000004310984 */ /* 0x0002680000000800 */
[----:B------:R1:W1:Y:S04]  /*8670*/  @P0 LDS R53, [R4+0x600] ;  /* 0x0006000004350984 */ /* 0x0002680000000800 */
[----:B------:R1:W1:Y:S04]  /*8680*/  @P0 LDS R57, [R4+0x800] ;  /* 0x0008000004390984 */ /* 0x0002680000000800 */
[----:B------:R1:W1:Y:S04]  /*8690*/  @P0 LDS R61, [R4+0xa00] ;  /* 0x000a0000043d0984 */ /* 0x0002680000000800 */
[----:B------:R1:W1:Y:S04]  /*86a0*/  @P0 LDS R65, [R4+0xc00] ;  /* 0x000c000004410984 */ /* 0x0002680000000800 */
        /* <DEDUP_REMOVED lines=16> */
[----:B------:R1:W1:Y:S01]  /*87b0*/  @P0 LDS R72, [R0+0xe00] ;  /* 0x000e000000480984 */ /* 0x0002620000000800 */
[C---:B------:R-:W-:Y:S04]  /*87c0*/  ISETP.NE.AND P0, PT, R100.reuse, 0x3, PT ;  /* 0x000000036400780c */ /* 0x040fe80003f05270 */
[----:B-----5:R-:W-:Y:S02]  /*87d0*/  SEL R3, RZ, 0x1, P0 ;  /* 0x00000001ff037807 */ /* 0x020fe40000000000 */
[----:B------:R-:W-:Y:S02]  /*87e0*/  SEL R100, R100, RZ, P0 ;  /* 0x000000ff64647207 */ /* 0x000fe40000000000 */
[----:B--23--:R-:W-:Y:S02]  /*87f0*/  LOP3.LUT R102, R102, R3, RZ, 0x3c, !PT ;  /* 0x0000000366667212 */ /* 0x00cfe400078e3cff */
.L_x_102:
[----:B------:R-:W-:Y:S05]  /*8800*/  BSYNC B1 ;  /* 0x0000000000017941 */ /* 0x000fea0003800000 */
.L_x_101:
[----:B------:R-:W-:Y:S05]  /*8810*/  VIADD R38, R37, UR40 ;  /* 0x0000002825267c36 */ /* 0x000fea0008000000 */
[----:B-1----:R-:W-:Y:S04]  /*8820*/  SHF.R.U32.HI R3, RZ, 0x15, R38 ;  /* 0x00000015ff037819 */ /* 0x002fe80000011626 */
[----:B------:R-:W-:Y:S11]  /*8830*/  LOP3.LUT P0, RZ, R3, 0x3, R80, 0x48, !PT ;  /* 0x0000000303ff7812 */ /* 0x000ff60007804850 */
[----:B------:R-:W-:Y:S02]  /*8840*/  @!UPT UIADD3 URZ, UPT, UPT, URZ, URZ, URZ ;  /* 0x000000fffffff290 */ /* 0x000fe4000fffe0ff */
[----:B------:R-:W-:Y:S05]  /*8850*/  @!P0 BRA `(.L_x_106) ;  /* 0x0000000000408947 */ /* 0x000fea0003800000 */
[----:B------:R-:W1:Y:S01]  /*8860*/  LDCU.64 UR8, c[0x4][0x70] ;  /* 0x01000e00ff0877ac */ /* 0x000e620008000a00 */
[----:B------:R-:W-:Y:S01]  /*8870*/  MOV R15, 0x0 ;  /* 0x00000000000f7802 */ /* 0x000fe20000000f00 */
[----:B------:R-:W-:Y:S02]  /*8880*/  HFMA2 R12, -RZ, RZ, 0, 5.9604644775390625e-08 ;  /* 0x00000001ff0c7431 */ /* 0x000fe400000001ff */
[----:B------:R-:W-:Y:S02]  /*8890*/  IMAD.MOV.U32 R8, RZ, RZ, 0x192 ;  /* 0x00000192ff087424 */ /* 0x000fe400078e00ff */
[----:B------:R-:W-:Y:S01]  /*88a0*/  IMAD.MOV.U32 R13, RZ, RZ, RZ ;  /* 0x000000ffff0d7224 */ /* 0x000fe200078e00ff */
[----:B------:R-:W5:Y:S01]  /*88b0*/  LDCU.64 UR6, c[0x4][0x78] ;  /* 0x01000f00ff0677ac */ /* 0x000f620008000a00 */
[----:B------:R-:W2:Y:S01]  /*88c0*/  LDC.64 R14, c[0x4][R15] ;  /* 0x010000000f0e7b82 */ /* 0x000ea20000000a00 */
[----:B------:R-:W3:Y:S01]  /*88d0*/  LDCU.64 UR4, c[0x4][0x10] ;  /* 0x01000200ff0477ac */ /* 0x000ee20008000a00 */
[----:B-1----:R-:W-:Y:S01]  /*88e0*/  MOV R5, UR9 ;  /* 0x0000000900057c02 */ /* 0x002fe20008000f00 */
[----:B------:R-:W-:Y:S01]  /*88f0*/  IMAD.U32 R4, RZ, RZ, UR8 ;  /* 0x00000008ff047e24 */ /* 0x000fe2000f8e00ff */
[----:B-----5:R-:W-:Y:S01]  /*8900*/  MOV R7, UR7 ;  /* 0x0000000700077c02 */ /* 0x020fe20008000f00 */
[----:B------:R-:W-:Y:S01]  /*8910*/  IMAD.U32 R6, RZ, RZ, UR6 ;  /* 0x00000006ff067e24 */ /* 0x000fe2000f8e00ff */
[----:B---3--:R-:W-:Y:S01]  /*8920*/  MOV R11, UR5 ;  /* 0x00000005000b7c02 */ /* 0x008fe20008000f00 */
[----:B------:R-:W-:Y:S02]  /*8930*/  IMAD.U32 R10, RZ, RZ, UR4 ;  /* 0x00000004ff0a7e24 */ /* 0x000fe4000f8e00ff */
[----:B------:R-:W-:Y:S07]  /*8940*/  LEPC R20, `(.L_x_106) ;  /* 0x000000001014794e */ /* 0x000fee0000000000 */
[----:B--2-4-:R-:W-:Y:S05]  /*8950*/  CALL.ABS.NOINC R14 ;  /* 0x000000000e007343 */ /* 0x014fea0003c00000 */
.L_x_106:
[----:B------:R-:W-:Y:S01]  /*8960*/  ISETP.NE.AND P0, PT, R93, RZ, PT ;  /* 0x000000ff5d00720c */ /* 0x000fe20003f05270 */
[----:B------:R-:W-:Y:S05]  /*8970*/  WARPSYNC.ALL ;  /* 0x0000000000007948 */ /* 0x000fea0003800000 */
[----:B------:R-:W1:Y:S01]  /*8980*/  S2R R39, SR_CgaCtaId ;  /* 0x0000000000277919 */ /* 0x000e620000008800 */
[----:B------:R-:W-:Y:S01]  /*8990*/  R2UR UR4, R38 ;  /* 0x00000000260472ca */ /* 0x000fe200000e0000 */
[----:B------:R-:W1:Y:S01]  /*89a0*/  S2UR UR51, SR_CgaCtaId ;  /* 0x00000000003379c3 */ /* 0x000e620000008800 */
[----:B------:R-:W-:Y:S11]  /*89b0*/  BSSY.RECONVERGENT B0, `(.L_x_107) ;  /* 0x0000087000007945 */ /* 0x000ff60003800200 */
[----:B------:R-:W5:Y:S01]  /*89c0*/  LDTM.x32 R4, tmem[UR4] ;  /* 0x00000004000479ee */ /* 0x000f6200082c0000 */
[----:B------:R-:W-:Y:S06]  /*89d0*/  USHF.L.U32 UR4, UR46, 0xe, URZ ;  /* 0x0000000e2e047899 */ /* 0x000fec00080006ff */
[----:B--2---:R-:W-:Y:S04]  /*89e0*/  IADD3 R0, PT, PT, R91, UR4, RZ ;  /* 0x000000045b007c10 */ /* 0x004fe8000fffe0ff */
[CC--:B------:R-:W-:Y:S02]  /*89f0*/  IADD3 R104, PT, PT, R98.reuse, R0.reuse, RZ ;  /* 0x0000000062687210 */ /* 0x0c0fe40007ffe0ff */
[----:B------:R-:W-:Y:S04]  /*8a00*/  IADD3 R3, PT, PT, R99, R0, RZ ;  /* 0x0000000063037210 */ /* 0x000fe80007ffe0ff */
[----:B------:R-:W-:Y:S01]  /*8a10*/  IADD3 R0, PT, PT, R98, R3, RZ ;  /* 0x0000000362007210 */ /* 0x000fe20007ffe0ff */
[C---:B-----5:R-:W-:Y:S01]  /*8a20*/  FMUL R4, R36.reuse, R4 ;  /* 0x0000000424047220 */ /* 0x060fe20000400000 */
        /* <DEDUP_REMOVED lines=8> */
[----:B------:R2:W-:Y:S01]  /*8ab0*/  STS [R91+UR4], R4 ;  /* 0x000000045b007988 */ /* 0x0005e20008000804 */
        /* <DEDUP_REMOVED lines=15> */
[----:B------:R2:W-:Y:S01]  /*8bb0*/  STS [R91+UR4+0x200], R8 ;  /* 0x000200085b007988 */ /* 0x0005e20008000804 */
        /* <DEDUP_REMOVED lines=58> */
[----:B------:R2:W-:Y:S04]  /*8f60*/  STS [R91+UR4+0xa00], R24 ;  /* 0x000a00185b007988 */ /* 0x0005e80008000804 */
[----:B------:R2:W-:Y:S04]  /*8f70*/  STS [R104+0xa00], R25 ;  /* 0x000a001968007388 */ /* 0x0005e80000000800 */
[----:B------:R2:W-:Y:S04]  /*8f80*/  STS [R3+0xa00], R26 ;  /* 0x000a001a03007388 */ /* 0x0005e80000000800 */
        /* <DEDUP_REMOVED lines=16> */
[----:B-1----:R-:W-:Y:S05]  /*9090*/  @P0 BRA `(.L_x_108) ;  /* 0x0000000000600947 */ /* 0x002fea0003800000 */
[----:B------:R-:W-:Y:S02]  /*90a0*/  UIADD3 UR6, UP0, UPT, UR58, 0x880, URZ ;  /* 0x000008803a067890 */ /* 0x000fe4000ff1e0ff */
[----:B------:R-:W-:Y:S02]  /*90b0*/  UIADD3 UR5, UPT, UPT, UR47, UR4, URZ ;  /* 0x000000042f057290 */ /* 0x000fe4000fffe0ff */
[----:B------:R-:W-:Y:S02]  /*90c0*/  UIADD3 UR10, UPT, UPT, UR54, UR40, URZ ;  /* 0x00000028360a7290 */ /* 0x000fe4000fffe0ff */
[----:B------:R-:W-:Y:S02]  /*90d0*/  UIADD3 UR8, UPT, UPT, UR5, 0x200, URZ ;  /* 0x0000020005087890 */ /* 0x000fe4000fffe0ff */
[----:B------:R-:W-:Y:S01]  /*90e0*/  UIADD3.X UR7, UPT, UPT, URZ, UR59, URZ, UP0, !UPT ;  /* 0x0000003bff077290 */ /* 0x000fe200087fe4ff */
[----:B------:R-:W-:Y:S01]  /*90f0*/  UMOV UR9, UR49 ;  /* 0x0000003100097c82 */ /* 0x000fe20008000000 */
[----:B------:R-:W-:Y:S01]  /*9100*/  UMOV UR11, UR36 ;  /* 0x00000024000b7c82 */ /* 0x000fe20008000000 */
[----:B------:R-:W-:Y:S02]  /*9110*/  UIADD3 UR21, UPT, UPT, UR49, 0x20, URZ ;  /* 0x0000002031157890 */ /* 0x000fe4000fffe0ff */
[----:B------:R-:W-:Y:S01]  /*9120*/  UIADD3 UR20, UPT, UPT, UR5, 0x1200, URZ ;  /* 0x0000120005147890 */ /* 0x000fe2000fffe0ff */
[----:B------:R-:W-:Y:S03]  /*9130*/  UMOV UR23, UR36 ;  /* 0x0000002400177c82 */ /* 0x000fe60008000000 */
[----:B------:R1:W-:Y:S01]  /*9140*/  UTMASTG.3D [UR8], [UR6] ;  /* 0x00000008060073b5 */ /* 0x0003e20008010000 */
[----:B------:R-:W-:Y:S01]  /*9150*/  UMOV UR22, UR10 ;  /* 0x0000000a00167c82 */ /* 0x000fe20008000000 */
[----:B------:R-:W-:Y:S02]  /*9160*/  UIADD3 UR17, UPT, UPT, UR49, 0x40, URZ ;  /* 0x0000004031117890 */ /* 0x000fe4000fffe0ff */
[----:B------:R-:W-:Y:S01]  /*9170*/  UIADD3 UR16, UPT, UPT, UR5, 0x2200, URZ ;  /* 0x0000220005107890 */ /* 0x000fe2000fffe0ff */
[----:B------:R-:W-:Y:S01]  /*9180*/  UMOV UR19, UR36 ;  /* 0x0000002400137c82 */ /* 0x000fe20008000000 */
[----:B------:R-:W-:Y:S01]  /*9190*/  UMOV UR18, UR10 ;  /* 0x0000000a00127c82 */ /* 0x000fe20008000000 */
[----:B------:R1:W-:Y:S01]  /*91a0*/  UTMASTG.3D [UR20], [UR6] ;  /* 0x00000014060073b5 */ /* 0x0003e20008010000 */
[----:B------:R-:W-:Y:S02]  /*91b0*/  UIADD3 UR13, UPT, UPT, UR49, 0x60, URZ ;  /* 0x00000060310d7890 */ /* 0x000fe4000fffe0ff */
[----:B------:R-:W-:Y:S01]  /*91c0*/  UIADD3 UR12, UPT, UPT, UR5, 0x3200, URZ ;  /* 0x00003200050c7890 */ /* 0x000fe2000fffe0ff */
[----:B------:R-:W-:Y:S01]  /*91d0*/  UMOV UR15, UR36 ;  /* 0x00000024000f7c82 */ /* 0x000fe20008000000 */
[----:B------:R-:W-:Y:S01]  /*91e0*/  UMOV UR14, UR10 ;  /* 0x0000000a000e7c82 */ /* 0x000fe20008000000 */
[----:B------:R1:W-:Y:S06]  /*91f0*/  UTMASTG.3D [UR16], [UR6] ;  /* 0x00000010060073b5 */ /* 0x0003ec0008010000 */
[----:B------:R1:W-:Y:S02]  /*9200*/  UTMASTG.3D [UR12], [UR6] ;  /* 0x0000000c060073b5 */ /* 0x0003e40008010000 */
[----:B-1----:R0:W-:Y:S02]  /*9210*/  UTMACMDFLUSH ;  /* 0x00000000000079b7 */ /* 0x0021e40000000000 */
.L_x_108:
[----:B------:R-:W-:Y:S05]  /*9220*/  BSYNC.RECONVERGENT B0 ;  /* 0x0000000000007941 */ /* 0x000fea0003800200 */
.L_x_107:
[----:B------:R-:W-:Y:S01]  /*9230*/  UIADD3 UR4, UPT, UPT, UR46, 0x1, URZ ;  /* 0x000000012e047890 */ /* 0x000fe2000fffe0ff */
[----:B------:R-:W-:Y:S01]  /*9240*/  ISETP.NE.AND P1, PT, R97, RZ, PT ;  /* 0x000000ff6100720c */ /* 0x000fe20003f25270 */
[----:B--2---:R-:W-:Y:S01]  /*9250*/  IMAD.U32 R0, RZ, RZ, UR53 ;  /* 0x00000035ff007e24 */ /* 0x004fe2000f8e00ff */
[----:B------:R-:W-:Y:S01]  /*9260*/  BSSY.RECONVERGENT B0, `(.L_x_109) ;  /* 0x0000008000007945 */ /* 0x000fe20003800200 */
[----:B------:R-:W-:Y:S04]  /*9270*/  UISETP.NE.AND UP0, UPT, UR4, 0x3, UPT ;  /* 0x000000030400788c */ /* 0x000fe8000bf05270 */
[----:B------:R-:W-:Y:S02]  /*9280*/  USEL UR46, UR4, URZ, UP0 ;  /* 0x000000ff042e7287 */ /* 0x000fe40008000000 */
[----:B------:R-:W-:Y:S04]  /*9290*/  UISETP.EQ.XOR UP0, UPT, UR48, 0x3, !UP0 ;  /* 0x000000033000788c */ /* 0x000fe8000c702a70 */
[----:B------:R-:W-:Y:S01]  /*92a0*/  UP2UR UR50, UPR, URZ, 0x1 ;  /* 0x00000001ff327883 */ /* 0x000fe20008000000 */
[----:B------:R-:W-:Y:S01]  /*92b0*/  @P1 LEA R0, R0, UR47, 0x3 ;  /* 0x0000002f00001c11 */ /* 0x000fe2000f8e18ff */
[----:B------:R-:W-:Y:S10]  /*92c0*/  @P0 BRA `(.L_x_110) ;  /* 0x0000000000040947 */ /* 0x000ff40003800000 */
[----:B------:R-:W-:Y:S04]  /*92d0*/  DEPBAR.LE SB0, 0x1 ;  /* 0x000080400000791a */ /* 0x000fe80000000000 */
.L_x_110:
[----:B------:R-:W-:Y:S05]  /*92e0*/  BSYNC.RECONVERGENT B0 ;  /* 0x0000000000007941 */ /* 0x000fea0003800200 */
.L_x_109:
[----:B------:R-:W-:Y:S01]  /*92f0*/  BAR.SYNC.DEFER_BLOCKING 0x1, 0x80 ;  /* 0x0042000000007b1d */ /* 0x000fe20000010000 */
[----:B------:R-:W-:Y:S01]  /*9300*/  @P1 VIADD R4, R0, 0x58 ;  /* 0x0000005800041836 */ /* 0x000fe20000000000 */
[----:B------:R-:W-:Y:S01]  /*9310*/  @P1 SHF.L.U32 R0, R102, 0x1f, RZ ;  /* 0x0000001f66001819 */ /* 0x000fe200000006ff */
[----:B------:R-:W-:Y:S02]  /*9320*/  UIADD3 UR5, UPT, UPT, UR53, 0x1, URZ ;  /* 0x0000000135057890 */ /* 0x000fe4000fffe0ff */
[----:B------:R-:W-:Y:S01]  /*9330*/  UISETP.NE.AND UP0, UPT, UR37, URZ, UPT ;  /* 0x000000ff2500728c */ /* 0x000fe2000bf05270 */
[----:B------:R-:W-:Y:S01]  /*9340*/  @P1 PRMT R39, R39, 0x654, R4 ;  /* 0x0000065427271816 */ /* 0x000fe20000000004 */
[----:B------:R-:W-:Y:S04]  /*9350*/  UISETP.NE.AND UP1, UPT, UR5, 0x3, UPT ;  /* 0x000000030500788c */ /* 0x000fe8000bf25270 */
[----:B------:R-:W-:Y:S01]  /*9360*/  USEL UR48, UR5, URZ, UP1 ;  /* 0x000000ff05307287 */ /* 0x000fe20008800000 */
[----:B------:R1:W-:Y:S01]  /*9370*/  @P1 SYNCS.ARRIVE.TRANS64.RED.A1T0 RZ, [R39+URZ], RZ ;  /* 0x000000ff27ff19a7 */ /* 0x0003e200081004ff */
[----:B------:R-:W-:Y:S01]  /*9380*/  UMOV UR4, 0x400 ;  /* 0x0000040000047882 */ /* 0x000fe20000000000 */
[----:B------:R-:W-:Y:S01]  /*9390*/  BSSY B1, `(.L_x_111) ;  /* 0x000003b000017945 */ /* 0x000fe20003800000 */
[----:B------:R-:W-:Y:S03]  /*93a0*/  ULEA UR47, UR51, UR4, 0x18 ;  /* 0x00000004332f7291 */ /* 0x000fe6000f8ec0ff */
[----:B------:R-:W-:Y:S02]  /*93b0*/  UMOV UR4, 0xa0 ;  /* 0x000000a000047882 */ /* 0x000fe40000000000 */
[----:B------:R-:W-:Y:S01]  /*93c0*/  USEL UR40, UR4, 0x40, !UP0 ;  /* 0x0000004004287887 */ /* 0x000fe2000c000000 */
[----:B------:R-:W-:Y:S04]  /*93d0*/  LEA R5, R100, UR47, 0x3 ;  /* 0x0000002f64057c11 */ /* 0x000fe8000f8e18ff */
[----:B------:R-:W2:Y:S02]  /*93e0*/  @P1 SYNCS.PHASECHK.TRANS64.TRYWAIT P0, [R5+URZ+0x40], R0 ;  /* 0x00004000050015a7 */ /* 0x000ea400080011ff */
[----:B--2---:R-:W-:Y:S01]  /*93f0*/  @P1 SEL R101, RZ, 0x1, !P0 ;  /* 0x00000001ff651807 */ /* 0x004fe20004000000 */
[----:B-1----:R-:W-:Y:S06]  /*9400*/  @!P1 BRA `(.L_x_112) ;  /* 0x0000000000cc9947 */ /* 0x002fec0003800000 */
[----:B------:R-:W-:Y:S01]  /*9410*/  ISETP.NE.AND P1, PT, R103, RZ, PT ;  /* 0x000000ff6700720c */ /* 0x000fe20003f25270 */
[----:B------:R-:W-:Y:S01]  /*9420*/  BSSY B0, `(.L_x_113) ;  /* 0x0000008000007945 */ /* 0x000fe20003800000 */
[----:B------:R-:W-:Y:S11]  /*9430*/  ISETP.NE.AND P0, PT, R101, RZ, PT ;  /* 0x000000ff6500720c */ /* 0x000ff60003f05270 */
[----:B------:R-:W-:Y:S04]  /*9440*/  @P1 IMAD R3, R100, 0x4000, R91 ;  /* 0x0000400064031824 */ /* 0x000fe800078e025b */
[----:B------:R-:W-:Y:S01]  /*9450*/  @P1 IMAD.IADD R0, R98, 0x1, R3 ;  /* 0x0000000162001824 */ /* 0x000fe200078e0203 */
[----:B------:R-:W-:Y:S06]  /*9460*/  @P0 BRA `(.L_x_114) ;  /* 0x00000000000c0947 */ /* 0x000fec0003800000 */
[----:B------:R-:W-:Y:S04]  /*9470*/  SHF.L.U32 R4, R102, 0x1f, RZ ;  /* 0x0000001f66047819 */ /* 0x000fe800000006ff */
[----:B------:R-:W1:Y:S02]  /*9480*/  SYNCS.PHASECHK.TRANS64.TRYWAIT P0, [R5+URZ+0x40], R4 ;  /* 0x00004004050075a7 */ /* 0x000e6400080011ff */
[----:B-1----:R-:W-:Y:S05]  /*9490*/  @!P0 BRA `(.L_x_115) ;  /* 0x0000006400f08947 */ /* 0x002fea0003800000 */
.L_x_114:
[----:B------:R-:W-:Y:S05]  /*94a0*/  BSYNC B0 ;  /* 0x0000000000007941 */ /* 0x000fea0003800000 */
.L_x_113:
[----:B------:R-:W-:Y:S01]  /*94b0*/  ISETP.NE.AND P0, PT, R103, RZ, PT ;  /* 0x000000ff6700720c */ /* 0x000fe20003f05270 */
[----:B------:R-:W-:Y:S11]  /*94c0*/  VIADD R100, R100, 0x1 ;  /* 0x0000000164647836 */ /* 0x000ff60000000000 */
[----:B------:R-:W-:Y:S01]  /*94d0*/  @!UPT UIADD3 URZ, UPT, UPT, URZ, URZ, URZ ;  /* 0x000000fffffff290 */ /* 0x000fe2000fffe0ff */
[----:B------:R-:W2:Y:S01]  /*94e0*/  @P0 LDS R42, [R0] ;  /* 0x00000000002a0984 */ /* 0x000ea20000000800 */
[----:B-1----:R-:W-:Y:S03]  /*94f0*/  @P0 IMAD.IADD R5, R99, 0x1, R3 ;  /* 0x0000000163050824 */ /* 0x002fe600078e0203 */
[----:B------:R-:W1:Y:S01]  /*9500*/  @P0 LDS R46, [R0+0x200] ;  /* 0x00020000002e0984 */ /* 0x000e620000000800 */
[----:B------:R-:W-:Y:S03]  /*9510*/  @P0 IMAD.IADD R4, R98, 0x1, R5 ;  /* 0x0000000162040824 */ /* 0x000fe600078e0205 */
[----:B------:R-:W1:Y:S04]  /*9520*/  @P0 LDS R50, [R0+0x400] ;  /* 0x0004000000320984 */ /* 0x000e680000000800 */
[----:B------:R-:W1:Y:S04]  /*9530*/  @P0 LDS R54, [R0+0x600] ;  /* 0x0006000000360984 */ /* 0x000e680000000800 */
[----:B------:R-:W1:Y:S04]  /*9540*/  @P0 LDS R58, [R0+0x800] ;  /* 0x00080000003a0984 */ /* 0x000e680000000800 */
[----:B------:R-:W1:Y:S04]  /*9550*/  @P0 LDS R62, [R0+0xa00] ;  /* 0x000a0000003e0984 */ /* 0x000e680000000800 */
[----:B------:R-:W1:Y:S04]  /*9560*/  @P0 LDS R66, [R0+0xc00] ;  /* 0x000c000000420984 */ /* 0x000e680000000800 */
[----:B------:R-:W1:Y:S04]  /*9570*/  @P0 LDS R70, [R0+0xe00] ;  /* 0x000e000000460984 */ /* 0x000e680000000800 */
[----:B------:R-:W1:Y:S04]  /*9580*/  @P0 LDS R40, [R3] ;  /* 0x0000000003280984 */ /* 0x000e680000000800 */
[----:B------:R-:W1:Y:S04]  /*9590*/  @P0 LDS R45, [R3+0x200] ;  /* 0x00020000032d0984 */ /* 0x000e680000000800 */
[----:B------:R-:W1:Y:S04]  /*95a0*/  @P0 LDS R49, [R3+0x400] ;  /* 0x0004000003310984 */ /* 0x000e680000000800 */
        /* <DEDUP_REMOVED lines=24> */
[----:B--2---:R-:W-:Y:S02]  /*9730*/  LOP3.LUT R102, R102, R3, RZ, 0x3c, !PT ;  /* 0x0000000366667212 */ /* 0x004fe400078e3cff */
.L_x_112:
[----:B------:R-:W-:Y:S05]  /*9740*/  BSYNC B1 ;  /* 0x0000000000017941 */ /* 0x000fea0003800000 */
.L_x_111:
[----:B------:R-:W-:Y:S05]  /*9750*/  VIADD R38, R37, UR40 ;  /* 0x0000002825267c36 */ /* 0x000fea0008000000 */
[----:B------:R-:W-:Y:S04]  /*9760*/  SHF.R.U32.HI R3, RZ, 0x15, R38 ;  /* 0x00000015ff037819 */ /* 0x000fe80000011626 */
        /* <DEDUP_REMOVED lines=8> */
[----:B------:R-:W2:Y:S01]  /*97f0*/  LDCU.64 UR6, c[0x4][0x78] ;  /* 0x01000f00ff0677ac */ /* 0x000ea20008000a00 */
[----:B------:R-:W3:Y:S01]  /*9800*/  LDC.64 R14, c[0x4][R15] ;  /* 0x010000000f0e7b82 */ /* 0x000ee20000000a00 */
[----:B------:R-:W5:Y:S01]  /*9810*/  LDCU.64 UR4, c[0x4][0x10] ;  /* 0x01000200ff0477ac */ /* 0x000f620008000a00 */
[----:B-1----:R-:W-:Y:S01]  /*9820*/  MOV R5, UR9 ;  /* 0x0000000900057c02 */ /* 0x002fe20008000f00 */
[----:B------:R-:W-:Y:S01]  /*9830*/  IMAD.U32 R4, RZ, RZ, UR8 ;  /* 0x00000008ff047e24 */ /* 0x000fe2000f8e00ff */
[----:B--2---:R-:W-:Y:S01]  /*9840*/  MOV R7, UR7 ;  /* 0x0000000700077c02 */ /* 0x004fe20008000f00 */
[----:B------:R-:W-:Y:S01]  /*9850*/  IMAD.U32 R6, RZ, RZ, UR6 ;  /* 0x00000006ff067e24 */ /* 0x000fe2000f8e00ff */
[----:B-----5:R-:W-:Y:S01]  /*9860*/  MOV R11, UR5 ;  /* 0x00000005000b7c02 */ /* 0x020fe20008000f00 */
[----:B------:R-:W-:Y:S02]  /*9870*/  IMAD.U32 R10, RZ, RZ, UR4 ;  /* 0x00000004ff0a7e24 */ /* 0x000fe4000f8e00ff */
[----:B------:R-:W-:Y:S07]  /*9880*/  LEPC R20, `(.L_x_116) ;  /* 0x000000001014794e */ /* 0x000fee0000000000 */
[----:B---34-:R-:W-:Y:S05]  /*9890*/  CALL.ABS.NOINC R14 ;  /* 0x000000000e007343 */ /* 0x018fea0003c00000 */
.L_x_116:
[----:B------:R-:W-:Y:S01]  /*98a0*/  ISETP.NE.AND P0, PT, R93, RZ, PT ;  /* 0x000000ff5d00720c */ /* 0x000fe20003f05270 */
[----:B------:R-:W-:Y:S05]  /*98b0*/  WARPSYNC.ALL ;  /* 0x0000000000007948 */ /* 0x000fea0003800000 */
[----:B------:R-:W2:Y:S01]  /*98c0*/  S2R R39, SR_CgaCtaId ;  /* 0x0000000000277919 */ /* 0x000ea20000008800 */
[----:B------:R-:W-:Y:S01]  /*98d0*/  R2UR UR4, R38 ;  /* 0x00000000260472ca */ /* 0x000fe200000e0000 */
[----:B------:R-:W2:Y:S01]  /*98e0*/  S2UR UR51, SR_CgaCtaId ;  /* 0x00000000003379c3 */ /* 0x000ea20000008800 */
[----:B------:R-:W-:Y:S11]  /*98f0*/  BSSY.RECONVERGENT B0, `(.L_x_117) ;  /* 0x0000087000007945 */ /* 0x000ff60003800200 */
[----:B-1----:R-:W1:Y:S01]  /*9900*/  LDTM.x32 R4, tmem[UR4] ;  /* 0x00000004000479ee */ /* 0x002e6200082c0000 */
[----:B------:R-:W-:Y:S06]  /*9910*/  USHF.L.U32 UR4, UR46, 0xe, URZ ;  /* 0x0000000e2e047899 */ /* 0x000fec00080006ff */
[----:B------:R-:W-:Y:S04]  /*9920*/  IADD3 R0, PT, PT, R91, UR4, RZ ;  /* 0x000000045b007c10 */ /* 0x000fe8000fffe0ff */
[CC--:B------:R-:W-:Y:S02]  /*9930*/  IADD3 R104, PT, PT, R98.reuse, R0.reuse, RZ ;  /* 0x0000000062687210 */ /* 0x0c0fe40007ffe0ff */
[----:B------:R-:W-:Y:S04]  /*9940*/  IADD3 R3, PT, PT, R99, R0, RZ ;  /* 0x0000000063037210 */ /* 0x000fe80007ffe0ff */
[----:B------:R-:W-:Y:S01]  /*9950*/  IADD3 R0, PT, PT, R98, R3, RZ ;  /* 0x0000000362007210 */ /* 0x000fe20007ffe0ff */
[C---:B-1----:R-:W-:Y:S01]  /*9960*/  FMUL R4, R36.reuse, R4 ;  /* 0x0000000424047220 */ /* 0x042fe20000400000 */
        /* <DEDUP_REMOVED lines=102> */
[----:B--2---:R-:W-:Y:S05]  /*9fd0*/  @P0 BRA `(.L_x_118) ;  /* 0x0000000000600947 */ /* 0x004fea0003800000 */
        /* <DEDUP_REMOVED lines=23> */
[----:B--2---:R0:W-:Y:S02]  /*a150*/  UTMACMDFLUSH ;  /* 0x00000000000079b7 */ /* 0x0041e40000000000 */
.L_x_118:
[----:B------:R-:W-:Y:S05]  /*a160*/  BSYNC.RECONVERGENT B0 ;  /* 0x0000000000007941 */ /* 0x000fea0003800200 */
.L_x_117:
[----:B------:R-:W-:Y:S01]  /*a170*/  UISETP.NE.AND UP1, UPT, UR50, URZ, UPT ;  /* 0x000000ff3200728c */ /* 0x000fe2000bf25270 */
[----:B------:R-:W-:Y:S01]  /*a180*/  ISETP.NE.AND P1, PT, R97, RZ, PT ;  /* 0x000000ff6100720c */ /* 0x000fe20003f25270 */
[----:B------:R-:W-:Y:S01]  /*a190*/  UIADD3 UR4, UPT, UPT, UR46, 0x1, URZ ;  /* 0x000000012e047890 */ /* 0x000fe2000fffe0ff */
[----:B-1----:R-:W-:Y:S01]  /*a1a0*/  IMAD.U32 R0, RZ, RZ, UR48 ;  /* 0x00000030ff007e24 */ /* 0x002fe2000f8e00ff */
[----:B------:R-:W-:Y:S02]  /*a1b0*/  BSSY.RECONVERGENT B0, `(.L_x_119) ;  /* 0x0000008000007945 */ /* 0x000fe40003800200 */
[----:B------:R-:W-:Y:S02]  /*a1c0*/  UISETP.NE.AND UP0, UPT, UR4, 0x3, UPT ;  /* 0x000000030400788c */ /* 0x000fe4000bf05270 */
[----:B------:R-:W-:Y:S02]  /*a1d0*/  UISETP.EQ.XOR UP1, UPT, UR4, 0x3, UP1 ;  /* 0x000000030400788c */ /* 0x000fe40008f22a70 */
[----:B------:R-:W-:Y:S02]  /*a1e0*/  USEL UR46, UR4, URZ, UP0 ;  /* 0x000000ff042e7287 */ /* 0x000fe40008000000 */
[----:B------:R-:W-:Y:S02]  /*a1f0*/  UP2UR UR50, UPR, URZ, 0x2 ;  /* 0x00000002ff327883 */ /* 0x000fe40008000000 */
[----:B------:R-:W-:Y:S01]  /*a200*/  @P1 LEA R0, R0, UR47, 0x3 ;  /* 0x0000002f00001c11 */ /* 0x000fe2000f8e18ff */
[----:B------:R-:W-:Y:S05]  /*a210*/  @P0 BRA `(.L_x_120) ;  /* 0x0000000000040947 */ /* 0x000fea0003800000 */
[----:B------:R-:W-:Y:S04]  /*a220*/  DEPBAR.LE SB0, 0x1 ;  /* 0x000080400000791a */ /* 0x000fe80000000000 */
.L_x_120:
[----:B------:R-:W-:Y:S05]  /*a230*/  BSYNC.RECONVERGENT B0 ;  /* 0x0000000000007941 */ /* 0x000fea0003800200 */
.L_x_119:
        /* <DEDUP_REMOVED lines=27> */
.L_x_124:
[----:B------:R-:W-:Y:S05]  /*a3f0*/  BSYNC B0 ;  /* 0x0000000000007941 */ /* 0x000fea0003800000 */
.L_x_123:
        /* <DEDUP_REMOVED lines=41> */
.L_x_122:
[----:B------:R-:W-:Y:S05]  /*a690*/  BSYNC B1 ;  /* 0x0000000000017941 */ /* 0x000fea0003800000 */
.L_x_121:
        /* <DEDUP_REMOVED lines=21> */
.L_x_126:
        /* <DEDUP_REMOVED lines=140> */
.L_x_128:
[----:B------:R-:W-:Y:S05]  /*b0b0*/  BSYNC.RECONVERGENT B0 ;  /* 0x0000000000007941 */ /* 0x000fea0003800200 */
.L_x_127:
        /* <DEDUP_REMOVED lines=12> */
.L_x_130:
[----:B------:R-:W-:Y:S05]  /*b180*/  BSYNC.RECONVERGENT B0 ;  /* 0x0000000000007941 */ /* 0x000fea0003800200 */
.L_x_129:
        /* <DEDUP_REMOVED lines=27> */
.L_x_134:
[----:B------:R-:W-:Y:S05]  /*b340*/  BSYNC B0 ;  /* 0x0000000000007941 */ /* 0x000fea0003800000 */
.L_x_133:
        /* <DEDUP_REMOVED lines=41> */
.L_x_132:
[----:B------:R-:W-:Y:S05]  /*b5e0*/  BSYNC B1 ;  /* 0x0000000000017941 */ /* 0x000fea0003800000 */
.L_x_131:
        /* <DEDUP_REMOVED lines=21> */
.L_x_136:
        /* <DEDUP_REMOVED lines=140> */
.L_x_138:
[----:B------:R-:W-:Y:S05]  /*c000*/  BSYNC.RECONVERGENT B0 ;  /* 0x0000000000007941 */ /* 0x000fea0003800200 */
.L_x_137:
        /* <DEDUP_REMOVED lines=12> */
.L_x_140:
[----:B------:R-:W-:Y:S05]  /*c0d0*/  BSYNC.RECONVERGENT B0 ;  /* 0x0000000000007941 */ /* 0x000fea0003800200 */
.L_x_139:
        /* <DEDUP_REMOVED lines=27> */
.L_x_144:
[----:B------:R-:W-:Y:S05]  /*c290*/  BSYNC B0 ;  /* 0x0000000000007941 */ /* 0x000fea0003800000 */
.L_x_143:
        /* <DEDUP_REMOVED lines=41> */
.L_x_142:
[----:B------:R-:W-:Y:S05]  /*c530*/  BSYNC B1 ;  /* 0x0000000000017941 */ /* 0x000fea0003800000 */
.L_x_141:
        /* <DEDUP_REMOVED lines=21> */
.L_x_146:
        /* <DEDUP_REMOVED lines=140> */
.L_x_148:
[----:B------:R-:W-:Y:S05]  /*cf50*/  BSYNC.RECONVERGENT B0 ;  /* 0x0000000000007941 */ /* 0x000fea0003800200 */
.L_x_147:
        /* <DEDUP_REMOVED lines=12> */
.L_x_150:
[----:B------:R-:W-:Y:S05]  /*d020*/  BSYNC.RECONVERGENT B0 ;  /* 0x0000000000007941 */ /* 0x000fea0003800200 */
.L_x_149:
        /* <DEDUP_REMOVED lines=27> */
.L_x_154:
[----:B------:R-:W-:Y:S05]  /*d1e0*/  BSYNC B0 ;  /* 0x0000000000007941 */ /* 0x000fea0003800000 */
.L_x_153:
        /* <DEDUP_REMOVED lines=41> */
.L_x_152:
[----:B------:R-:W-:Y:S05]  /*d480*/  BSYNC B1 ;  /* 0x0000000000017941 */ /* 0x000fea0003800000 */
.L_x_151:
        /* <DEDUP_REMOVED lines=21> */
.L_x_156:
        /* <DEDUP_REMOVED lines=140> */
.L_x_158:
[----:B------:R-:W-:Y:S05]  /*dea0*/  BSYNC.RECONVERGENT B0 ;  /* 0x0000000000007941 */ /* 0x000fea0003800200 */
.L_x_157:
        /* <DEDUP_REMOVED lines=12> */
.L_x_160:
[----:B------:R-:W-:Y:S05]  /*df70*/  BSYNC.RECONVERGENT B0 ;  /* 0x0000000000007941 */ /* 0x000fea0003800200 */
.L_x_159:
[----:B------:R-:W-:Y:S01]  /*df80*/  BAR.SYNC.DEFER_BLOCKING 0x1, 0x80 ;  /* 0x0042000000007b1d */ /* 0x000fe20000010000 */
[----:B------:R-:W-:Y:S01]  /*df90*/  @P1 VIADD R4, R0, 0x58 ;  /* 0x0000005800041836 */ /* 0x000fe20000000000 */
[----:B------:R-:W-:Y:S01]  /*dfa0*/  @P1 SHF.L.U32 R0, R102, 0x1f, RZ ;  /* 0x0000001f66001819 */ /* 0x000fe200000006ff */
[----:B------:R-:W-:Y:S03]  /*dfb0*/  UISETP.NE.AND UP0, UPT, UR37, URZ, UPT ;  /* 0x000000ff2500728c */ /* 0x000fe6000bf05270 */
[----:B------:R-:W-:Y:S01]  /*dfc0*/  @P1 PRMT R39, R39, 0x654, R4 ;  /* 0x0000065427271816 */ /* 0x000fe20000000004 */
[----:B------:R-:W-:Y:S03]  /*dfd0*/  USEL UR40, URZ, 0xe0, !UP0 ;  /* 0x000000e0ff287887 */ /* 0x000fe6000c000000 */
[----:B------:R1:W-:Y:S01]  /*dfe0*/  @P1 SYNCS.ARRIVE.TRANS64.RED.A1T0 RZ, [R39+URZ], RZ ;  /* 0x000000ff27ff19a7 */ /* 0x0003e200081004ff */
[----:B------:R-:W-:Y:S01]  /*dff0*/  UMOV UR4, 0x400 ;  /* 0x0000040000047882 */ /* 0x000fe20000000000 */
[----:B------:R-:W-:Y:S01]  /*e000*/  BSSY B1, `(.L_x_161) ;  /* 0x0000037000017945 */ /* 0x000fe20003800000 */
[----:B------:R-:W-:Y:S02]  /*e010*/  ULEA UR47, UR51, UR4, 0x18 ;  /* 0x00000004332f7291 */ /* 0x000fe4000f8ec0ff */
[----:B------:R-:W-:Y:S04]  /*e020*/  UIADD3 UR4, UPT, UPT, UR48, 0x1, URZ ;  /* 0x0000000130047890 */ /* 0x000fe8000fffe0ff */
[----:B------:R-:W-:Y:S01]  /*e030*/  LEA R3, R100, UR47, 0x3 ;  /* 0x0000002f64037c11 */ /* 0x000fe2000f8e18ff */
[----:B------:R-:W-:Y:S03]  /*e040*/  UISETP.NE.AND UP1, UPT, UR4, 0x3, UPT ;  /* 0x000000030400788c */ /* 0x000fe6000bf25270 */
[----:B------:R-:W2:Y:S01]  /*e050*/  @P1 SYNCS.PHASECHK.TRANS64.TRYWAIT P0, [R3+URZ+0x40], R0 ;  /* 0x00004000030015a7 */ /* 0x000ea200080011ff */
[----:B------:R-:W-:Y:S01]  /*e060*/  USEL UR53, UR4, URZ, UP1 ;  /* 0x000000ff04357287 */ /* 0x000fe20008800000 */
[----:B--2---:R-:W-:Y:S01]  /*e070*/  @P1 SEL R101, RZ, 0x1, !P0 ;  /* 0x00000001ff651807 */ /* 0x004fe20004000000 */
[----:B-1----:R-:W-:Y:S10]  /*e080*/  @!P1 BRA `(.L_x_162) ;  /* 0x0000000000b89947 */ /* 0x002ff40003800000 */
        /* <DEDUP_REMOVED lines=9> */
.L_x_164:
[----:B------:R-:W-:Y:S05]  /*e120*/  BSYNC B0 ;  /* 0x0000000000007941 */ /* 0x000fea0003800000 */
.L_x_163:
[----:B------:R-:W-:Y:S11]  /*e130*/  ISETP.NE.AND P0, PT, R103, RZ, PT ;  /* 0x000000ff6700720c */ /* 0x000ff60003f05270 */
[----:B------:R-:W-:Y:S02]  /*e140*/  @!UPT UIADD3 URZ, UPT, UPT, URZ, URZ, URZ ;  /* 0x000000fffffff290 */ /* 0x000fe4000fffe0ff */
[----:B------:R2:W2:Y:S01]  /*e150*/  @P0 LDS R42, [R0] ;  /* 0x00000000002a0984 */ /* 0x0004a20000000800 */
[----:B-1----:R-:W-:Y:S03]  /*e160*/  @P0 IMAD.IADD R3, R99, 0x1, R100 ;  /* 0x0000000163030824 */ /* 0x002fe600078e0264 */
[----:B------:R1:W1:Y:S02]  /*e170*/  @P0 LDS R46, [R0+0x200] ;  /* 0x00020000002e0984 */ /* 0x0002640000000800 */
[----:B------:R-:W-:Y:S02]  /*e180*/  @P0 IADD3 R4, PT, PT, R98, R3, RZ ;  /* 0x0000000362040210 */ /* 0x000fe40007ffe0ff */
        /* <DEDUP_REMOVED lines=29> */
[----:B--2---:R1:W1:Y:S02]  /*e360*/  @P0 LDS R72, [R4+0xe00] ;  /* 0x000e000004480984 */ /* 0x0042640000000800 */
.L_x_162:
[----:B------:R-:W-:Y:S05]  /*e370*/  BSYNC B1 ;  /* 0x0000000000017941 */ /* 0x000fea0003800000 */
.L_x_161:
        /* <DEDUP_REMOVED lines=21> */
.L_x_166:
[----:B------:R-:W-:Y:S01]  /*e4d0*/  ISETP.NE.AND P0, PT, R93, RZ, PT ;  /* 0x000000ff5d00720c */ /* 0x000fe20003f05270 */
[----:B------:R-:W-:Y:S05]  /*e4e0*/  WARPSYNC.ALL ;  /* 0x0000000000007948 */ /* 0x000fea0003800000 */
[----:B------:R-:W-:Y:S01]  /*e4f0*/  R2UR UR4, R37 ;  /* 0x00000000250472ca */ /* 0x000fe200000e0000 */
[----:B------:R-:W-:Y:S11]  /*e500*/  BSSY.RECONVERGENT B0, `(.L_x_167) ;  /* 0x0000088000007945 */ /* 0x000ff60003800200 */
[----:B------:R-:W-:Y:S01]  /*e510*/  @!UPT UIADD3 URZ, UPT, UPT, URZ, URZ, URZ ;  /* 0x000000fffffff290 */ /* 0x000fe2000fffe0ff */
[----:B------:R-:W1:Y:S01]  /*e520*/  LDTM.x32 R4, tmem[UR4] ;  /* 0x00000004000479ee */ /* 0x000e6200082c0000 */
[----:B------:R-:W-:Y:S06]  /*e530*/  USHF.L.U32 UR4, UR46, 0xe, URZ ;  /* 0x0000000e2e047899 */ /* 0x000fec00080006ff */
[----:B------:R-:W-:Y:S04]  /*e540*/  IADD3 R0, PT, PT, R91, UR4, RZ ;  /* 0x000000045b007c10 */ /* 0x000fe8000fffe0ff */
[-C--:B------:R-:W-:Y:S02]  /*e550*/  IADD3 R99, PT, PT, R99, R0.reuse, RZ ;  /* 0x0000000063637210 */ /* 0x080fe40007ffe0ff */
[C---:B------:R-:W-:Y:S02]  /*e560*/  IADD3 R0, PT, PT, R98.reuse, R0, RZ ;  /* 0x0000000062007210 */ /* 0x040fe40007ffe0ff */
        /* <DEDUP_REMOVED lines=102> */
[----:B--2---:R-:W2:Y:S02]  /*ebd0*/  FENCE.VIEW.ASYNC.S ;  /* 0x00000000000073c6 */ /* 0x004ea40000000000 */
[----:B--2---:R-:W-:Y:S06]  /*ebe0*/  BAR.SYNC.DEFER_BLOCKING 0x1, 0x80 ;  /* 0x0042000000007b1d */ /* 0x004fec0000010000 */
[----:B------:R-:W-:Y:S05]  /*ebf0*/  @P0 BRA `(.L_x_168) ;  /* 0x0000000000600947 */ /* 0x000fea0003800000 */
        /* <DEDUP_REMOVED lines=24> */
.L_x_168:
[----:B------:R-:W-:Y:S05]  /*ed80*/  BSYNC.RECONVERGENT B0 ;  /* 0x0000000000007941 */ /* 0x000fea0003800200 */
.L_x_167:
[----:B------:R-:W-:Y:S01]  /*ed90*/  UISETP.NE.AND UP0, UPT, UR50, URZ, UPT ;  /* 0x000000ff3200728c */ /* 0x000fe2000bf05270 */
[----:B------:R-:W-:Y:S01]  /*eda0*/  BSSY.RECONVERGENT B0, `(.L_x_169) ;  /* 0x0000009000007945 */ /* 0x000fe20003800200 */
[----:B------:R-:W-:Y:S04]  /*edb0*/  UIADD3 UR4, UPT, UPT, UR46, 0x1, URZ ;  /* 0x000000012e047890 */ /* 0x000fe8000fffe0ff */
[----:B------:R-:W-:Y:S02]  /*edc0*/  UISETP.EQ.XOR UP1, UPT, UR4, 0x3, UP0 ;  /* 0x000000030400788c */ /* 0x000fe40008722a70 */
[----:B------:R-:W-:Y:S02]  /*edd0*/  UISETP.NE.AND UP0, UPT, UR4, 0x3, UPT ;  /* 0x000000030400788c */ /* 0x000fe4000bf05270 */
[----:B------:R-:W-:Y:S02]  /*ede0*/  USEL UR5, URZ, 0x1, !UP1 ;  /* 0x00000001ff057887 */ /* 0x000fe4000c800000 */
[----:B------:R-:W-:Y:S02]  /*edf0*/  USEL UR52, UR4, URZ, UP0 ;  /* 0x000000ff04347287 */ /* 0x000fe40008000000 */
[----:B------:R-:W-:Y:S01]  /*ee00*/  ULOP3.LUT UR56, UR56, UR5, URZ, 0x3c, !UPT ;  /* 0x0000000538387292 */ /* 0x000fe2000f8e3cff */
[----:B------:R-:W-:Y:S11]  /*ee10*/  @P0 BRA `(.L_x_170) ;  /* 0x0000000000040947 */ /* 0x000ff60003800000 */
[----:B------:R-:W-:Y:S04]  /*ee20*/  DEPBAR.LE SB0, 0x1 ;  /* 0x000080400000791a */ /* 0x000fe80000000000 */
.L_x_170:
[----:B------:R-:W-:Y:S05]  /*ee30*/  BSYNC.RECONVERGENT B0 ;  /* 0x0000000000007941 */ /* 0x000fea0003800200 */
.L_x_169:
[----:B------:R-:W-:Y:S01]  /*ee40*/  BAR.SYNC.DEFER_BLOCKING 0x1, 0x80 ;  /* 0x0042000000007b1d */ /* 0x000fe20000010000 */
[----:B------:R-:W-:Y:S09]  /*ee50*/  UISETP.NE.AND UP0, UPT, UR55, -0x8, UPT ;  /* 0xfffffff83700788c */ /* 0x000ff2000bf05270 */
[----:B------:R-:W-:Y:S05]  /*ee60*/  BRA.U !UP0, `(.L_x_171) ;  /* 0x0000000108287547 */ /* 0x000fea000b800000 */
[----:B-1----:R-:W1:Y:S01]  /*ee70*/  S2R R0, SR_CgaCtaId ;  /* 0x0000000000007919 */ /* 0x002e620000008800 */
[----:B------:R-:W-:Y:S01]  /*ee80*/  ISETP.NE.AND P0, PT, R97, RZ, PT ;  /* 0x000000ff6100720c */ /* 0x000fe20003f05270 */
[----:B------:R-:W-:Y:S01]  /*ee90*/  IMAD.U32 R3, RZ, RZ, UR53 ;  /* 0x00000035ff037e24 */ /* 0x000fe2000f8e00ff */
[----:B------:R-:W-:Y:S04]  /*eea0*/  UIADD3 UR4, UPT, UPT, UR53, 0x1, URZ ;  /* 0x0000000135047890 */ /* 0x000fe8000fffe0ff */
[----:B------:R-:W-:Y:S04]  /*eeb0*/  UISETP.NE.AND UP0, UPT, UR4, 0x3, UPT ;  /* 0x000000030400788c */ /* 0x000fe8000bf05270 */
[----:B------:R-:W-:Y:S03]  /*eec0*/  USEL UR53, UR4, URZ, UP0 ;  /* 0x000000ff04357287 */ /* 0x000fe60008000000 */
[----:B------:R-:W-:Y:S05]  /*eed0*/  @P0 LEA R3, R3, UR47, 0x3 ;  /* 0x0000002f03030c11 */ /* 0x000fea000f8e18ff */
[----:B------:R-:W-:Y:S05]  /*eee0*/  @P0 VIADD R3, R3, 0x58 ;  /* 0x0000005803030836 */ /* 0x000fea0000000000 */
[----:B-1----:R-:W-:Y:S04]  /*eef0*/  @P0 PRMT R0, R0, 0x654, R3 ;  /* 0x0000065400000816 */ /* 0x002fe80000000003 */
[----:B------:R2:W-:Y:S03]  /*ef00*/  @P0 SYNCS.ARRIVE.TRANS64.RED.A1T0 RZ, [R0+URZ], RZ ;  /* 0x000000ff00ff09a7 */ /* 0x0005e600081004ff */
.L_x_171:
[----:B------:R-:W-:Y:S01]  /*ef10*/  R2UR UR4, R96 ;  /* 0x00000000600472ca */ /* 0x000fe200000e0000 */
[----:B------:R-:W-:Y:S01]  /*ef20*/  UIADD3 UR55, UPT, UPT, UR55, 0x8, URZ ;  /* 0x0000000837377890 */ /* 0x000fe2000fffe0ff */
[----:B------:R-:W-:Y:S01]  /*ef30*/  R2UR UR5, R73 ;  /* 0x00000000490572ca */ /* 0x000fe200000e0000 */
[----:B------:R-:W-:Y:S01]  /*ef40*/  ULOP3.LUT UR37, UR37, 0x1, URZ, 0x3c, !UPT ;  /* 0x0000000125257892 */ /* 0x000fe2000f8e3cff */
[----:B------:R-:W-:Y:S02]  /*ef50*/  R2UR UR36, R94 ;  /* 0x000000005e2472ca */ /* 0x000fe400000e0000 */
[C---:B------:R-:W-:Y:S04]  /*ef60*/  ISETP.NE.AND P0, PT, R88.reuse, 0x2, PT ;  /* 0x000000025800780c */ /* 0x040fe80003f05270 */
[----:B-12---:R-:W-:Y:S02]  /*ef70*/  SEL R0, RZ, 0x1, P0 ;  /* 0x00000001ff007807 */ /* 0x006fe40000000000 */
[----:B------:R-:W-:Y:S01]  /*ef80*/  SEL R88, R88, RZ, P0 ;  /* 0x000000ff58587207 */ /* 0x000fe20000000000 */
[----:B------:R-:W-:Y:S01]  /*ef90*/  UISETP.NE.AND UP0, UPT, UR4, URZ, UPT ;  /* 0x000000ff0400728c */ /* 0x000fe2000bf05270 */
[----:B------:R-:W-:Y:S01]  /*efa0*/  R2UR UR4, R78 ;  /* 0x000000004e0472ca */ /* 0x000fe200000e0000 */
[----:B------:R-:W-:Y:S01]  /*efb0*/  UIADD3 UR25, UPT, UPT, UR38, UR5, URZ ;  /* 0x0000000526197290 */ /* 0x000fe2000fffe0ff */
[----:B------:R-:W-:Y:S11]  /*efc0*/  LOP3.LUT R89, R89, R0, RZ, 0x3c, !PT ;  /* 0x0000000059597212 */ /* 0x000ff600078e3cff */
[----:B------:R-:W-:Y:S01]  /*efd0*/  UIADD3 UR11, UPT, UPT, UR39, UR4, URZ ;  /* 0x00000004270b7290 */ /* 0x000fe2000fffe0ff */
[----:B------:R-:W-:Y:S11]  /*efe0*/  BRA.U UP0, `(.L_x_172) ;  /* 0xffffff7500547547 */ /* 0x000ff6000b83ffff */
[----:B------:R-:W-:Y:S01]  /*eff0*/  R2UR UR4, R86 ;  /* 0x00000000560472ca */ /* 0x000fe200000e0000 */
[----:B------:R-:W-:-:S12]  /*f000*/  SYNCS.ARRIVE.TRANS64.A1T0 RZ, [UR47+0xd0], RZ ;  /* 0x0000d0ffffff79a7 */ /* 0x000fd8000810002f */
[----:B------:R-:W-:-:S09]  /*f010*/  UISETP.NE.AND UP0, UPT, UR4, URZ, UPT ;  /* 0x000000ff0400728c */ /* 0x000fd2000bf05270 */
[----:B------:R-:W-:Y:S05]  /*f020*/  BRA.U !UP0, `(.L_x_173) ;  /* 0x0000000108487547 */ /* 0x000fea000b800000 */
[----:B------:R-:W1:Y:S02]  /*f030*/  LDCU.64 UR4, c[0x0][0xa90] ;  /* 0x00015200ff0477ac */ /* 0x000e640008000a00 */
[----:B-1----:R-:W-:-:S04]  /*f040*/  UISETP.NE.U32.AND UP0, UPT, UR4, URZ, UPT ;  /* 0x000000ff0400728c */ /* 0x002fc8000bf05070 */
[----:B------:R-:W-:-:S09]  /*f050*/  UISETP.NE.AND.EX UP0, UPT, UR5, URZ, UPT, UP0 ;  /* 0x000000ff0500728c */ /* 0x000fd2000bf05300 */
[----:B------:R-:W-:Y:S05]  /*f060*/  BRA.U UP0, `(.L_x_174) ;  /* 0x00000001000c7547 */ /* 0x000fea000b800000 */
[----:B------:R-:W-:-:S13]  /*f070*/  FSETP.NEU.AND P0, PT, R41, RZ, PT ;  /* 0x000000ff2900720b */ /* 0x000fda0003f0d000 */
[----:B------:R-:W-:Y:S05]  /*f080*/  @!P0 EXIT ;  /* 0x000000000000894d */ /* 0x000fea0003800000 */
[----:B------:R-:W-:Y:S05]  /*f090*/  BRA `(.L_x_173) ;  /* 0x00000000002c7947 */ /* 0x000fea0003800000 */
.L_x_174:
[----:B------:R-:W-:Y:S01]  /*f0a0*/  ISETP.NE.AND P0, PT, R87, RZ, PT ;  /* 0x000000ff5700720c */ /* 0x000fe20003f05270 */
[----:B------:R-:W-:-:S12]  /*f0b0*/  BSSY.RECONVERGENT B0, `(.L_x_173) ;  /* 0x0000009000007945 */ /* 0x000fd80003800200 */
[----:B------:R-:W-:Y:S05]  /*f0c0*/  @P0 BRA `(.L_x_175) ;  /* 0x0000000000140947 */ /* 0x000fea0003800000 */
[----:B------:R-:W1:Y:S02]  /*f0d0*/  LDCU.64 UR4, c[0x0][0xa88] ;  /* 0x00015100ff0477ac */ /* 0x000e640008000a00 */
[----:B-1----:R-:W-:-:S04]  /*f0e0*/  ISETP.NE.U32.AND P0, PT, RZ, UR4, PT ;  /* 0x00000004ff007c0c */ /* 0x002fc8000bf05070 */
[----:B------:R-:W-:-:S13]  /*f0f0*/  ISETP.NE.AND.EX P0, PT, RZ, UR5, PT, P0 ;  /* 0x00000005ff007c0c */ /* 0x000fda000bf05300 */
[----:B------:R-:W-:Y:S05]  /*f100*/  @!P0 EXIT ;  /* 0x000000000000894d */ /* 0x000fea0003800000 */
[----:B------:R-:W-:Y:S05]  /*f110*/  BRA `(.L_x_176) ;  /* 0x0000000000087947 */ /* 0x000fea0003800000 */
.L_x_175:
[----:B------:R-:W-:-:S13]  /*f120*/  FSETP.NEU.AND P0, PT, R41, RZ, PT ;  /* 0x000000ff2900720b */ /* 0x000fda0003f0d000 */
[----:B------:R-:W-:Y:S05]  /*f130*/  @!P0 EXIT ;  /* 0x000000000000894d */ /* 0x000fea0003800000 */
.L_x_176:
[----:B------:R-:W-:Y:S05]  /*f140*/  BSYNC.RECONVERGENT B0 ;  /* 0x0000000000007941 */ /* 0x000fea0003800200 */
.L_x_173:
[----:B------:R-:W-:Y:S01]  /*f150*/  ULEA UR4, UR53, UR47, 0x3 ;  /* 0x0000002f35047291 */ /* 0x000fe2000f8e18ff */
[----:B------:R-:W-:-:S04]  /*f160*/  DEPBAR.LE SB0, 0x0 ;  /* 0x000080000000791a */ /* 0x000fc80000000000 */
[----:B------:R-:W-:-:S04]  /*f170*/  UIADD3 UR4, UPT, UPT, UR4, 0x58, URZ ;  /* 0x0000005804047890 */ /* 0x000fc8000fffe0ff */
[----:B------:R-:W-:-:S09]  /*f180*/  UPRMT UR4, UR51, 0x654, UR4 ;  /* 0x0000065433047896 */ /* 0x000fd20008000004 */
[----:B------:R-:W-:Y:S01]  /*f190*/  SYNCS.ARRIVE.TRANS64.RED.A1T0 RZ, [UR4], RZ ;  /* 0x000000ffffff79a7 */ /* 0x000fe20008100404 */
[----:B------:R-:W-:Y:S05]  /*f1a0*/  EXIT ;  /* 0x000000000000794d */ /* 0x000fea0003800000 */
.L_x_24:
[----:B------:R1:W1:Y:S02]  /*f1b0*/  SYNCS.PHASECHK.TRANS64.TRYWAIT P0, [R3+URZ+0xc0], R2 ;  /* 0x0000c002030075a7 */ /* 0x00026400080011ff */
[----:B-1----:R-:W-:Y:S05]  /*f1c0*/  @!P0 NANOSLEEP.SYNCS 0x989680 ;  /* 0x009896800000895d */ /* 0x002fea0003900000 */
[----:B------:R-:W1:Y:S02]  /*f1d0*/  @!P0 SYNCS.PHASECHK.TRANS64 P0, [R3+URZ+0xc0], R2 ;  /* 0x0000c002030085a7 */ /* 0x000e6400080010ff */
[----:B-1----:R-:W-:Y:S05]  /*f1e0*/  @!P0 BRA `(.L_x_24) ;  /* 0xfffffffc00f08947 */ /* 0x002fea000383ffff */
[----:B------:R-:W-:Y:S05]  /*f1f0*/  BRA `(.L_x_177) ;  /* 0xffffff2400a47947 */ /* 0x000fea000383ffff */
.L_x_27:
[----:B------:R-:W-:-:S07]  /*f200*/  MOV R0, UR33 ;  /* 0x0000002100007c02 */ /* 0x000fce0008000f00 */
.L_x_178:
[----:B-1----:R1:W2:Y:S02]  /*f210*/  SYNCS.PHASECHK.TRANS64.TRYWAIT P0, [R0+URZ+0x20], R3 ;  /* 0x00002003000075a7 */ /* 0x0022a400080011ff */
[----:B--2---:R-:W-:Y:S05]  /*f220*/  @!P0 NANOSLEEP.SYNCS 0x989680 ;  /* 0x009896800000895d */ /* 0x004fea0003900000 */
[----:B------:R-:W2:Y:S02]  /*f230*/  @!P0 SYNCS.PHASECHK.TRANS64 P0, [R0+URZ+0x20], R3 ;  /* 0x00002003000085a7 */ /* 0x000ea400080010ff */
[----:B--2---:R-:W-:Y:S05]  /*f240*/  @!P0 BRA `(.L_x_178) ;  /* 0xfffffffc00f08947 */ /* 0x004fea000383ffff */
[----:B------:R-:W-:Y:S05]  /*f250*/  BRA `(.L_x_26) ;  /* 0xffffff2400fc7947 */ /* 0x000fea000383ffff */
.L_x_30:
[----:B-1----:R1:W2:Y:S02]  /*f260*/  SYNCS.PHASECHK.TRANS64.TRYWAIT P0, [R3+URZ+0x80], R0 ;  /* 0x00008000030075a7 */ /* 0x0022a400080011ff */
[----:B--2---:R-:W-:Y:S05]  /*f270*/  @!P0 NANOSLEEP.SYNCS 0x989680 ;  /* 0x009896800000895d */ /* 0x004fea0003900000 */
[----:B------:R-:W2:Y:S02]  /*f280*/  @!P0 SYNCS.PHASECHK.TRANS64 P0, [R3+URZ+0x80], R0 ;  /* 0x00008000030085a7 */ /* 0x000ea400080010ff */
[----:B--2---:R-:W-:Y:S05]  /*f290*/  @!P0 BRA `(.L_x_30) ;  /* 0xfffffffc00f08947 */ /* 0x004fea000383ffff */
[----:B------:R-:W-:Y:S05]  /*f2a0*/  BRA `(.L_x_179) ;  /* 0xffffff2800ac7947 */ /* 0x000fea000383ffff */
.L_x_34:
[----:B-1----:R-:W-:-:S07]  /*f2b0*/  MOV R0, UR4 ;  /* 0x0000000400007c02 */ /* 0x002fce0008000f00 */
.L_x_180:
[----:B-1----:R1:W2:Y:S02]  /*f2c0*/  SYNCS.PHASECHK.TRANS64.TRYWAIT P0, [R0+URZ], R3 ;  /* 0x00000003000075a7 */ /* 0x0022a400080011ff */
[----:B--2---:R-:W-:Y:S05]  /*f2d0*/  @!P0 NANOSLEEP.SYNCS 0x989680 ;  /* 0x009896800000895d */ /* 0x004fea0003900000 */
[----:B------:R-:W2:Y:S02]  /*f2e0*/  @!P0 SYNCS.PHASECHK.TRANS64 P0, [R0+URZ], R3 ;  /* 0x00000003000085a7 */ /* 0x000ea400080010ff */
[----:B--2---:R-:W-:Y:S05]  /*f2f0*/  @!P0 BRA `(.L_x_180) ;  /* 0xfffffffc00f08947 */ /* 0x004fea000383ffff */
[----:B------:R-:W-:Y:S05]  /*f300*/  BRA `(.L_x_181) ;  /* 0xffffff3000487947 */ /* 0x000fea000383ffff */
.L_x_35:
[----:B------:R-:W-:-:S07]  /*f310*/  MOV R0, UR5 ;  /* 0x0000000500007c02 */ /* 0x000fce0008000f00 */
.L_x_182:
[----:B-1----:R1:W2:Y:S02]  /*f320*/  SYNCS.PHASECHK.TRANS64.TRYWAIT P0, [R0+URZ], R3 ;  /* 0x00000003000075a7 */ /* 0x0022a400080011ff */
[----:B--2---:R-:W-:Y:S05]  /*f330*/  @!P0 NANOSLEEP.SYNCS 0x989680 ;  /* 0x009896800000895d */ /* 0x004fea0003900000 */
[----:B------:R-:W2:Y:S02]  /*f340*/  @!P0 SYNCS.PHASECHK.TRANS64 P0, [R0+URZ], R3 ;  /* 0x00000003000085a7 */ /* 0x000ea400080010ff */
[----:B--2---:R-:W-:Y:S05]  /*f350*/  @!P0 BRA `(.L_x_182) ;  /* 0xfffffffc00f08947 */ /* 0x004fea000383ffff */
[----:B------:R-:W-:Y:S05]  /*f360*/  BRA `(.L_x_183) ;  /* 0xffffff3000547947 */ /* 0x000fea000383ffff */
.L_x_36:
[----:B------:R-:W-:-:S07]  /*f370*/  MOV R0, UR5 ;  /* 0x0000000500007c02 */ /* 0x000fce0008000f00 */
.L_x_184:
[----:B-1----:R1:W2:Y:S02]  /*f380*/  SYNCS.PHASECHK.TRANS64.TRYWAIT P0, [R0+URZ], R3 ;  /* 0x00000003000075a7 */ /* 0x0022a400080011ff */
[----:B--2---:R-:W-:Y:S05]  /*f390*/  @!P0 NANOSLEEP.SYNCS 0x989680 ;  /* 0x009896800000895d */ /* 0x004fea0003900000 */
[----:B------:R-:W2:Y:S02]  /*f3a0*/  @!P0 SYNCS.PHASECHK.TRANS64 P0, [R0+URZ], R3 ;  /* 0x00000003000085a7 */ /* 0x000ea400080010ff */
[----:B--2---:R-:W-:Y:S05]  /*f3b0*/  @!P0 BRA `(.L_x_184) ;  /* 0xfffffffc00f08947 */ /* 0x004fea000383ffff */
[----:B------:R-:W-:Y:S05]  /*f3c0*/  BRA `(.L_x_185) ;  /* 0xffffff3000607947 */ /* 0x000fea000383ffff */
.L_x_39:
[----:B-1----:R1:W2:Y:S02]  /*f3d0*/  SYNCS.PHASECHK.TRANS64.TRYWAIT P0, [R0+URZ+0xb0], R5 ;  /* 0x0000b005000075a7 */ /* 0x0022a400080011ff */
[----:B--2---:R-:W-:Y:S05]  /*f3e0*/  @!P0 NANOSLEEP.SYNCS 0x989680 ;  /* 0x009896800000895d */ /* 0x004fea0003900000 */
[----:B------:R-:W2:Y:S02]  /*f3f0*/  @!P0 SYNCS.PHASECHK.TRANS64 P0, [R0+URZ+0xb0], R5 ;  /* 0x0000b005000085a7 */ /* 0x000ea400080010ff */
[----:B--2---:R-:W-:Y:S05]  /*f400*/  @!P0 BRA `(.L_x_39) ;  /* 0xfffffffc00f08947 */ /* 0x004fea000383ffff */
[----:B------:R-:W-:Y:S05]  /*f410*/  BRA `(.L_x_186) ;  /* 0xffffff3000bc7947 */ /* 0x000fea000383ffff */
.L_x_40:
[----:B------:R-:W-:-:S07]  /*f420*/  MOV R0, UR4 ;  /* 0x0000000400007c02 */ /* 0x000fce0008000f00 */
.L_x_187:
[----:B-1----:R1:W2:Y:S02]  /*f430*/  SYNCS.PHASECHK.TRANS64.TRYWAIT P0, [R0+URZ+0x90], R5 ;  /* 0x00009005000075a7 */ /* 0x0022a400080011ff */
[----:B--2---:R-:W-:Y:S05]  /*f440*/  @!P0 NANOSLEEP.SYNCS 0x989680 ;  /* 0x009896800000895d */ /* 0x004fea0003900000 */
[----:B------:R-:W2:Y:S02]  /*f450*/  @!P0 SYNCS.PHASECHK.TRANS64 P0, [R0+URZ+0x90], R5 ;  /* 0x00009005000085a7 */ /* 0x000ea400080010ff */
[----:B--2---:R-:W-:Y:S05]  /*f460*/  @!P0 BRA `(.L_x_187) ;  /* 0xfffffffc00f08947 */ /* 0x004fea000383ffff */
[----:B------:R-:W-:Y:S05]  /*f470*/  BRA `(.L_x_188) ;  /* 0xffffff3000cc7947 */ /* 0x000fea000383ffff */
.L_x_41:
[----:B-1----:R1:W2:Y:S02]  /*f480*/  SYNCS.PHASECHK.TRANS64.TRYWAIT P1, [R0+URZ+0x80], R5 ;  /* 0x00008005000075a7 */ /* 0x0022a400080211ff */
[----:B--2---:R-:W-:Y:S05]  /*f490*/  @!P1 NANOSLEEP.SYNCS 0x989680 ;  /* 0x009896800000995d */ /* 0x004fea0003900000 */
[----:B------:R-:W2:Y:S02]  /*f4a0*/  @!P1 SYNCS.PHASECHK.TRANS64 P1, [R0+URZ+0x80], R5 ;  /* 0x00008005000095a7 */ /* 0x000ea400080210ff */
[----:B--2---:R-:W-:Y:S05]  /*f4b0*/  @!P1 BRA `(.L_x_41) ;  /* 0xfffffffc00f09947 */ /* 0x004fea000383ffff */
[----:B------:R-:W-:Y:S05]  /*f4c0*/  BRA `(.L_x_189) ;  /* 0xffffff3000fc7947 */ /* 0x000fea000383ffff */
.L_x_44:
[----:B------:R-:W-:-:S07]  /*f4d0*/  MOV R0, UR4 ;  /* 0x0000000400007c02 */ /* 0x000fce0008000f00 */
.L_x_190:
[----:B-1----:R1:W2:Y:S02]  /*f4e0*/  SYNCS.PHASECHK.TRANS64.TRYWAIT P0, [R0+URZ+0x90], R3 ;  /* 0x00009003000075a7 */ /* 0x0022a400080011ff */
[----:B--2---:R-:W-:Y:S05]  /*f4f0*/  @!P0 NANOSLEEP.SYNCS 0x989680 ;  /* 0x009896800000895d */ /* 0x004fea0003900000 */
[----:B------:R-:W2:Y:S02]  /*f500*/  @!P0 SYNCS.PHASECHK.TRANS64 P0, [R0+URZ+0x90], R3 ;  /* 0x00009003000085a7 */ /* 0x000ea400080010ff */
[----:B--2---:R-:W-:Y:S05]  /*f510*/  @!P0 BRA `(.L_x_190) ;  /* 0xfffffffc00f08947 */ /* 0x004fea000383ffff */
[----:B------:R-:W-:Y:S05]  /*f520*/  BRA `(.L_x_43) ;  /* 0xffffff3400507947 */ /* 0x000fea000383ffff */
.L_x_51:
[----:B-1----:R1:W2:Y:S02]  /*f530*/  SYNCS.PHASECHK.TRANS64.TRYWAIT P0, [R0+URZ+0x80], R5 ;  /* 0x00008005000075a7 */ /* 0x0022a400080011ff */
[----:B--2---:R-:W-:Y:S05]  /*f540*/  @!P0 NANOSLEEP.SYNCS 0x989680 ;  /* 0x009896800000895d */ /* 0x004fea0003900000 */
[----:B------:R-:W2:Y:S02]  /*f550*/  @!P0 SYNCS.PHASECHK.TRANS64 P0, [R0+URZ+0x80], R5 ;  /* 0x00008005000085a7 */ /* 0x000ea400080010ff */
[----:B--2---:R-:W-:Y:S05]  /*f560*/  @!P0 BRA `(.L_x_51) ;  /* 0xfffffffc00f08947 */ /* 0x004fea000383ffff */
[----:B------:R-:W-:Y:S05]  /*f570*/  BRA `(.L_x_191) ;  /* 0xffffff3800b47947 */ /* 0x000fea000383ffff */
.L_x_54:
[----:B-1----:R-:W-:Y:S07]  /*f580*/  MOV R0, UR8 ;  /* 0x0000000800007c02 */ /* 0x002fee0008000f00 */
.L_x_192:
[----:B-1----:R1:W2:Y:S02]  /*f590*/  SYNCS.PHASECHK.TRANS64.TRYWAIT P0, [R0+URZ], R5 ;  /* 0x00000005000075a7 */ /* 0x0022a400080011ff */
[----:B--2---:R-:W-:Y:S05]  /*f5a0*/  @!P0 NANOSLEEP.SYNCS 0x989680 ;  /* 0x009896800000895d */ /* 0x004fea0003900000 */
[----:B------:R-:W2:Y:S02]  /*f5b0*/  @!P0 SYNCS.PHASECHK.TRANS64 P0, [R0+URZ], R5 ;  /* 0x00000005000085a7 */ /* 0x000ea400080010ff */
[----:B--2---:R-:W-:Y:S05]  /*f5c0*/  @!P0 BRA `(.L_x_192) ;  /* 0xfffffffc00f08947 */ /* 0x004fea000383ffff */
[----:B------:R-:W-:Y:S05]  /*f5d0*/  BRA `(.L_x_53) ;  /* 0xffffff3c001c7947 */ /* 0x000fea000383ffff */
.L_x_56:
[----:B-1----:R-:W-:Y:S07]  /*f5e0*/  MOV R0, UR16 ;  /* 0x0000001000007c02 */ /* 0x002fee0008000f00 */
.L_x_193:
[----:B-1----:R1:W4:Y:S02]  /*f5f0*/  SYNCS.PHASECHK.TRANS64.TRYWAIT P0, [R0+URZ+0xa8], R5 ;  /* 0x0000a805000075a7 */ /* 0x00232400080011ff */
[----:B----4-:R-:W-:Y:S05]  /*f600*/  @!P0 NANOSLEEP.SYNCS 0x989680 ;  /* 0x009896800000895d */ /* 0x010fea0003900000 */
[----:B------:R-:W4:Y:S02]  /*f610*/  @!P0 SYNCS.PHASECHK.TRANS64 P0, [R0+URZ+0xa8], R5 ;  /* 0x0000a805000085a7 */ /* 0x000f2400080010ff */
[----:B----4-:R-:W-:Y:S05]  /*f620*/  @!P0 BRA `(.L_x_193) ;  /* 0xfffffffc00f08947 */ /* 0x010fea000383ffff */
[----:B------:R-:W-:Y:S05]  /*f630*/  BRA `(.L_x_55) ;  /* 0xffffff3c005c7947 */ /* 0x000fea000383ffff */
.L_x_59:
[----:B------:R-:W-:-:S07]  /*f640*/  MOV R0, UR16 ;  /* 0x0000001000007c02 */ /* 0x000fce0008000f00 */
.L_x_194:
[----:B--2---:R2:W4:Y:S02]  /*f650*/  SYNCS.PHASECHK.TRANS64.TRYWAIT P0, [R0+URZ+0xd0], R3 ;  /* 0x0000d003000075a7 */ /* 0x00452400080011ff */
[----:B----4-:R-:W-:Y:S05]  /*f660*/  @!P0 NANOSLEEP.SYNCS 0x989680 ;  /* 0x009896800000895d */ /* 0x010fea0003900000 */
[----:B------:R-:W4:Y:S02]  /*f670*/  @!P0 SYNCS.PHASECHK.TRANS64 P0, [R0+URZ+0xd0], R3 ;  /* 0x0000d003000085a7 */ /* 0x000f2400080010ff */
[----:B----4-:R-:W-:Y:S05]  /*f680*/  @!P0 BRA `(.L_x_194) ;  /* 0xfffffffc00f08947 */ /* 0x010fea000383ffff */
[----:B------:R-:W-:Y:S05]  /*f690*/  BRA `(.L_x_195) ;  /* 0xffffff4000107947 */ /* 0x000fea000383ffff */
.L_x_64:
[----:B-1----:R1:W2:Y:S02]  /*f6a0*/  SYNCS.PHASECHK.TRANS64.TRYWAIT P0, [R8+URZ+0x80], R5 ;  /* 0x00008005080075a7 */ /* 0x0022a400080011ff */
[----:B--2---:R-:W-:Y:S05]  /*f6b0*/  @!P0 NANOSLEEP.SYNCS 0x989680 ;  /* 0x009896800000895d */ /* 0x004fea0003900000 */
[----:B------:R-:W2:Y:S02]  /*f6c0*/  @!P0 SYNCS.PHASECHK.TRANS64 P0, [R8+URZ+0x80], R5 ;  /* 0x00008005080085a7 */ /* 0x000ea400080010ff */
[----:B--2---:R-:W-:Y:S05]  /*f6d0*/  @!P0 BRA `(.L_x_64) ;  /* 0xfffffffc00f08947 */ /* 0x004fea000383ffff */
[----:B------:R-:W-:Y:S05]  /*f6e0*/  BRA `(.L_x_196) ;  /* 0xffffff4400447947 */ /* 0x000fea000383ffff */
.L_x_67:
[----:B------:R-:W-:Y:S07]  /*f6f0*/  MOV R0, UR32 ;  /* 0x0000002000007c02 */ /* 0x000fee0008000f00 */
.L_x_197:
[----:B-1----:R1:W2:Y:S02]  /*f700*/  SYNCS.PHASECHK.TRANS64.TRYWAIT P0, [R0+URZ+0x78], R5 ;  /* 0x00007805000075a7 */ /* 0x0022a400080011ff */
[----:B--2---:R-:W-:Y:S05]  /*f710*/  @!P0 NANOSLEEP.SYNCS 0x989680 ;  /* 0x009896800000895d */ /* 0x004fea0003900000 */
[----:B------:R-:W2:Y:S02]  /*f720*/  @!P0 SYNCS.PHASECHK.TRANS64 P0, [R0+URZ+0x78], R5 ;  /* 0x00007805000085a7 */ /* 0x000ea400080010ff */
[----:B--2---:R-:W-:Y:S05]  /*f730*/  @!P0 BRA `(.L_x_197) ;  /* 0xfffffffc00f08947 */ /* 0x004fea000383ffff */
[----:B------:R-:W-:Y:S05]  /*f740*/  BRA `(.L_x_66) ;  /* 0xffffff4800bc7947 */ /* 0x000fea000383ffff */
.L_x_70:
[----:B------:R-:W-:Y:S07]  /*f750*/  MOV R0, UR16 ;  /* 0x0000001000007c02 */ /* 0x000fee0008000f00 */
.L_x_198:
[----:B-1----:R1:W2:Y:S02]  /*f760*/  SYNCS.PHASECHK.TRANS64.TRYWAIT P0, [R0+URZ+0x58], R5 ;  /* 0x00005805000075a7 */ /* 0x0022a400080011ff */
[----:B--2---:R-:W-:Y:S05]  /*f770*/  @!P0 NANOSLEEP.SYNCS 0x989680 ;  /* 0x009896800000895d */ /* 0x004fea0003900000 */
[----:B------:R-:W2:Y:S02]  /*f780*/  @!P0 SYNCS.PHASECHK.TRANS64 P0, [R0+URZ+0x58], R5 ;  /* 0x00005805000085a7 */ /* 0x000ea400080010ff */
[----:B--2---:R-:W-:Y:S05]  /*f790*/  @!P0 BRA `(.L_x_198) ;  /* 0xfffffffc00f08947 */ /* 0x004fea000383ffff */
[----:B------:R-:W-:Y:S05]  /*f7a0*/  BRA `(.L_x_199) ;  /* 0xffffff4c00247947 */ /* 0x000fea000383ffff */
.L_x_71:
[----:B------:R-:W-:Y:S07]  /*f7b0*/  MOV R0, UR17 ;  /* 0x0000001100007c02 */ /* 0x000fee0008000f00 */
.L_x_200:
[----:B-1----:R1:W2:Y:S02]  /*f7c0*/  SYNCS.PHASECHK.TRANS64.TRYWAIT P0, [R0+URZ+0x58], R5 ;  /* 0x00005805000075a7 */ /* 0x0022a400080011ff */
[----:B--2---:R-:W-:Y:S05]  /*f7d0*/  @!P0 NANOSLEEP.SYNCS 0x989680 ;  /* 0x009896800000895d */ /* 0x004fea0003900000 */
[----:B------:R-:W2:Y:S02]  /*f7e0*/  @!P0 SYNCS.PHASECHK.TRANS64 P0, [R0+URZ+0x58], R5 ;  /* 0x00005805000085a7 */ /* 0x000ea400080010ff */
[----:B--2---:R-:W-:Y:S05]  /*f7f0*/  @!P0 BRA `(.L_x_200) ;  /* 0xfffffffc00f08947 */ /* 0x004fea000383ffff */
[----:B------:R-:W-:Y:S05]  /*f800*/  BRA `(.L_x_201) ;  /* 0xffffff5000047947 */ /* 0x000fea000383ffff */
.L_x_72:
[----:B------:R-:W-:Y:S07]  /*f810*/  MOV R0, UR16 ;  /* 0x0000001000007c02 */ /* 0x000fee0008000f00 */
.L_x_202:
[----:B-1----:R1:W2:Y:S02]  /*f820*/  SYNCS.PHASECHK.TRANS64.TRYWAIT P0, [R0+URZ+0x58], R7 ;  /* 0x00005807000075a7 */ /* 0x0022a400080011ff */
[----:B--2---:R-:W-:Y:S05]  /*f830*/  @!P0 NANOSLEEP.SYNCS 0x989680 ;  /* 0x009896800000895d */ /* 0x004fea0003900000 */
[----:B------:R-:W2:Y:S02]  /*f840*/  @!P0 SYNCS.PHASECHK.TRANS64 P0, [R0+URZ+0x58], R7 ;  /* 0x00005807000085a7 */ /* 0x000ea400080010ff */
[----:B--2---:R-:W-:Y:S05]  /*f850*/  @!P0 BRA `(.L_x_202) ;  /* 0xfffffffc00f08947 */ /* 0x004fea000383ffff */
[----:B------:R-:W-:Y:S05]  /*f860*/  BRA `(.L_x_203) ;  /* 0xffffff5000d87947 */ /* 0x000fea000383ffff */
.L_x_73:
[----:B------:R-:W-:Y:S07]  /*f870*/  MOV R0, UR21 ;  /* 0x0000001500007c02 */ /* 0x000fee0008000f00 */
.L_x_204:
[----:B-1----:R1:W2:Y:S02]  /*f880*/  SYNCS.PHASECHK.TRANS64.TRYWAIT P0, [R0+URZ+0x58], R7 ;  /* 0x00005807000075a7 */ /* 0x0022a400080011ff */
[----:B--2---:R-:W-:Y:S05]  /*f890*/  @!P0 NANOSLEEP.SYNCS 0x989680 ;  /* 0x009896800000895d */ /* 0x004fea0003900000 */
[----:B------:R-:W2:Y:S02]  /*f8a0*/  @!P0 SYNCS.PHASECHK.TRANS64 P0, [R0+URZ+0x58], R7 ;  /* 0x00005807000085a7 */ /* 0x000ea400080010ff */
[----:B--2---:R-:W-:Y:S05]  /*f8b0*/  @!P0 BRA `(.L_x_204) ;  /* 0xfffffffc00f08947 */ /* 0x004fea000383ffff */
[----:B------:R-:W-:Y:S05]  /*f8c0*/  BRA `(.L_x_205) ;  /* 0xffffff5400a87947 */ /* 0x000fea000383ffff */
.L_x_74:
[----:B------:R-:W-:Y:S07]  /*f8d0*/  MOV R0, UR6 ;  /* 0x0000000600007c02 */ /* 0x000fee0008000f00 */
.L_x_206:
[----:B-1----:R1:W2:Y:S02]  /*f8e0*/  SYNCS.PHASECHK.TRANS64.TRYWAIT P0, [R0+URZ+0x58], R7 ;  /* 0x00005807000075a7 */ /* 0x0022a400080011ff */
[----:B--2---:R-:W-:Y:S05]  /*f8f0*/  @!P0 NANOSLEEP.SYNCS 0x989680 ;  /* 0x009896800000895d */ /* 0x004fea0003900000 */
[----:B------:R-:W2:Y:S02]  /*f900*/  @!P0 SYNCS.PHASECHK.TRANS64 P0, [R0+URZ+0x58], R7 ;  /* 0x00005807000085a7 */ /* 0x000ea400080010ff */
[----:B--2---:R-:W-:Y:S05]  /*f910*/  @!P0 BRA `(.L_x_206) ;  /* 0xfffffffc00f08947 */ /* 0x004fea000383ffff */
[----:B------:R-:W-:Y:S05]  /*f920*/  BRA `(.L_x_207) ;  /* 0xffffff5800587947 */ /* 0x000fea000383ffff */
.L_x_75:
[----:B------:R-:W-:Y:S07]  /*f930*/  MOV R0, UR16 ;  /* 0x0000001000007c02 */ /* 0x000fee0008000f00 */
.L_x_208:
[----:B-1----:R1:W2:Y:S02]  /*f940*/  SYNCS.PHASECHK.TRANS64.TRYWAIT P0, [R0+URZ+0x58], R7 ;  /* 0x00005807000075a7 */ /* 0x0022a400080011ff */
[----:B--2---:R-:W-:Y:S05]  /*f950*/  @!P0 NANOSLEEP.SYNCS 0x989680 ;  /* 0x009896800000895d */ /* 0x004fea0003900000 */
[----:B------:R-:W2:Y:S02]  /*f960*/  @!P0 SYNCS.PHASECHK.TRANS64 P0, [R0+URZ+0x58], R7 ;  /* 0x00005807000085a7 */ /* 0x000ea400080010ff */
[----:B--2---:R-:W-:Y:S05]  /*f970*/  @!P0 BRA `(.L_x_208) ;  /* 0xfffffffc00f08947 */ /* 0x004fea000383ffff */
[----:B------:R-:W-:Y:S05]  /*f980*/  BRA `(.L_x_209) ;  /* 0xffffff5c00087947 */ /* 0x000fea000383ffff */
.L_x_76:
[----:B------:R-:W-:Y:S07]  /*f990*/  MOV R0, UR17 ;  /* 0x0000001100007c02 */ /* 0x000fee0008000f00 */
.L_x_210:
[----:B-1----:R1:W2:Y:S02]  /*f9a0*/  SYNCS.PHASECHK.TRANS64.TRYWAIT P0, [R0+URZ+0x58], R7 ;  /* 0x00005807000075a7 */ /* 0x0022a400080011ff */
[----:B--2---:R-:W-:Y:S05]  /*f9b0*/  @!P0 NANOSLEEP.SYNCS 0x989680 ;  /* 0x009896800000895d */ /* 0x004fea0003900000 */
[----:B------:R-:W2:Y:S02]  /*f9c0*/  @!P0 SYNCS.PHASECHK.TRANS64 P0, [R0+URZ+0x58], R7 ;  /* 0x00005807000085a7 */ /* 0x000ea400080010ff */
[----:B--2---:R-:W-:Y:S05]  /*f9d0*/  @!P0 BRA `(.L_x_210) ;  /* 0xfffffffc00f08947 */ /* 0x004fea000383ffff */
[----:B------:R-:W-:Y:S05]  /*f9e0*/  BRA `(.L_x_211) ;  /* 0xffffff5c00d87947 */ /* 0x000fea000383ffff */
.L_x_77:
[----:B------:R-:W-:Y:S07]  /*f9f0*/  MOV R0, UR16 ;  /* 0x0000001000007c02 */ /* 0x000fee0008000f00 */
.L_x_212:
[----:B-1----:R1:W2:Y:S02]  /*fa00*/  SYNCS.PHASECHK.TRANS64.TRYWAIT P0, [R0+URZ+0x58], R5 ;  /* 0x00005805000075a7 */ /* 0x0022a400080011ff */
[----:B--2---:R-:W-:Y:S05]  /*fa10*/  @!P0 NANOSLEEP.SYNCS 0x989680 ;  /* 0x009896800000895d */ /* 0x004fea0003900000 */
[----:B------:R-:W2:Y:S02]  /*fa20*/  @!P0 SYNCS.PHASECHK.TRANS64 P0, [R0+URZ+0x58], R5 ;  /* 0x00005805000085a7 */ /* 0x000ea400080010ff */
[----:B--2---:R-:W-:Y:S05]  /*fa30*/  @!P0 BRA `(.L_x_212) ;  /* 0xfffffffc00f08947 */ /* 0x004fea000383ffff */
[----:B------:R-:W-:Y:S05]  /*fa40*/  BRA `(.L_x_213) ;  /* 0xffffff6000a87947 */ /* 0x000fea000383ffff */
.L_x_79:
[----:B------:R-:W-:-:S07]  /*fa50*/  MOV R0, UR4 ;  /* 0x0000000400007c02 */ /* 0x000fce0008000f00 */
.L_x_214:
[----:B-1----:R1:W2:Y:S02]  /*fa60*/  SYNCS.PHASECHK.TRANS64.TRYWAIT P0, [R0+URZ], R3 ;  /* 0x00000003000075a7 */ /* 0x0022a400080011ff */
[----:B--2---:R-:W-:Y:S05]  /*fa70*/  @!P0 NANOSLEEP.SYNCS 0x989680 ;  /* 0x009896800000895d */ /* 0x004fea0003900000 */
[----:B------:R-:W2:Y:S02]  /*fa80*/  @!P0 SYNCS.PHASECHK.TRANS64 P0, [R0+URZ], R3 ;  /* 0x00000003000085a7 */ /* 0x000ea400080010ff */
[----:B--2---:R-:W-:Y:S05]  /*fa90*/  @!P0 BRA `(.L_x_214) ;  /* 0xfffffffc00f08947 */ /* 0x004fea000383ffff */
[----:B------:R-:W-:Y:S05]  /*faa0*/  BRA `(.L_x_215) ;  /* 0xffffff64009c7947 */ /* 0x000fea000383ffff */
.L_x_80:
[----:B------:R-:W-:-:S07]  /*fab0*/  MOV R0, UR5 ;  /* 0x0000000500007c02 */ /* 0x000fce0008000f00 */
.L_x_216:
[----:B-1----:R1:W2:Y:S02]  /*fac0*/  SYNCS.PHASECHK.TRANS64.TRYWAIT P0, [R0+URZ], R3 ;  /* 0x00000003000075a7 */ /* 0x0022a400080011ff */
[----:B--2---:R-:W-:Y:S05]  /*fad0*/  @!P0 NANOSLEEP.SYNCS 0x989680 ;  /* 0x009896800000895d */ /* 0x004fea0003900000 */
[----:B------:R-:W2:Y:S02]  /*fae0*/  @!P0 SYNCS.PHASECHK.TRANS64 P0, [R0+URZ], R3 ;  /* 0x00000003000085a7 */ /* 0x000ea400080010ff */
[----:B--2---:R-:W-:Y:S05]  /*faf0*/  @!P0 BRA `(.L_x_216) ;  /* 0xfffffffc00f08947 */ /* 0x004fea000383ffff */
[----:B------:R-:W-:Y:S05]  /*fb00*/  BRA `(.L_x_217) ;  /* 0xffffff6400a87947 */ /* 0x000fea000383ffff */
.L_x_82:
[----:B--2---:R2:W3:Y:S02]  /*fb10*/  SYNCS.PHASECHK.TRANS64.TRYWAIT P0, [R0+URZ+0x80], R3 ;  /* 0x00008003000075a7 */ /* 0x0044e400080011ff */
[----:B---3--:R-:W-:Y:S05]  /*fb20*/  @!P0 NANOSLEEP.SYNCS 0x989680 ;  /* 0x009896800000895d */ /* 0x008fea0003900000 */
[----:B------:R-:W3:Y:S02]  /*fb30*/  @!P0 SYNCS.PHASECHK.TRANS64 P0, [R0+URZ+0x80], R3 ;  /* 0x00008003000085a7 */ /* 0x000ee400080010ff */
[----:B---3--:R-:W-:Y:S05]  /*fb40*/  @!P0 BRA `(.L_x_82) ;  /* 0xfffffffc00f08947 */ /* 0x008fea000383ffff */
[----:B------:R-:W-:Y:S05]  /*fb50*/  BRA `(.L_x_218) ;  /* 0xffffff6800987947 */ /* 0x000fea000383ffff */
.L_x_92:
[----:B-1----:R1:W3:Y:S02]  /*fb60*/  SYNCS.PHASECHK.TRANS64.TRYWAIT P0, [R4+URZ+0x40], R3 ;  /* 0x00004003040075a7 */ /* 0x0022e400080011ff */
[----:B---3--:R-:W-:Y:S05]  /*fb70*/  @!P0 NANOSLEEP.SYNCS 0x989680 ;  /* 0x009896800000895d */ /* 0x008fea0003900000 */
[----:B------:R-:W3:Y:S02]  /*fb80*/  @!P0 SYNCS.PHASECHK.TRANS64 P0, [R4+URZ+0x40], R3 ;  /* 0x00004003040085a7 */ /* 0x000ee400080010ff */
[----:B---3--:R-:W-:Y:S05]  /*fb90*/  @!P0 BRA `(.L_x_92) ;  /* 0xfffffffc00f08947 */ /* 0x008fea000383ffff */
[----:B------:R-:W-:Y:S05]  /*fba0*/  BRA `(.L_x_91) ;  /* 0xffffff7800647947 */ /* 0x000fea000383ffff */
.L_x_94:
[----:B-1----:R-:W-:Y:S04]  /*fbb0*/  MOV R3, UR47 ;  /* 0x0000002f00037c02 */ /* 0x002fe80008000f00 */
[----:B------:R1:W2:Y:S03]  /*fbc0*/  SYNCS.PHASECHK.TRANS64.TRYWAIT P1, [R3+URZ+0xa0], R0 ;  /* 0x0000a000030075a7 */ /* 0x0002a600080211ff */
[----:B--2---:R-:W-:Y:S05]  /*fbd0*/  @!P1 NANOSLEEP.SYNCS 0x989680 ;  /* 0x009896800000995d */ /* 0x004fea0003900000 */
[----:B------:R-:W2:Y:S02]  /*fbe0*/  @!P1 SYNCS.PHASECHK.TRANS64 P1, [R3+URZ+0xa0], R0 ;  /* 0x0000a000030095a7 */ /* 0x000ea400080210ff */
[----:B--2---:R-:W-:Y:S05]  /*fbf0*/  @!P1 BRA `(.L_x_94) ;  /* 0xfffffffc00ec9947 */ /* 0x004fea000383ffff */
[----:B------:R-:W-:Y:S05]  /*fc00*/  BRA `(.L_x_93) ;  /* 0xffffff7c004c7947 */ /* 0x000fea000383ffff */
.L_x_105:
[----:B-1----:R1:W2:Y:S02]  /*fc10*/  SYNCS.PHASECHK.TRANS64.TRYWAIT P0, [R5+URZ+0x40], R0 ;  /* 0x00004000050075a7 */ /* 0x0022a400080011ff */
[----:B--2---:R-:W-:Y:S05]  /*fc20*/  @!P0 NANOSLEEP.SYNCS 0x989680 ;  /* 0x009896800000895d */ /* 0x004fea0003900000 */
[----:B------:R-:W2:Y:S02]  /*fc30*/  @!P0 SYNCS.PHASECHK.TRANS64 P0, [R5+URZ+0x40], R0 ;  /* 0x00004000050085a7 */ /* 0x000ea400080010ff */
[----:B--2---:R-:W-:Y:S05]  /*fc40*/  @!P0 BRA `(.L_x_105) ;  /* 0xfffffffc00f08947 */ /* 0x004fea000383ffff */
[----:B------:R-:W-:Y:S05]  /*fc50*/  BRA `(.L_x_104) ;  /* 0xffffff8800407947 */ /* 0x000fea000383ffff */
.L_x_115:
[----:B-1----:R1:W2:Y:S02]  /*fc60*/  SYNCS.PHASECHK.TRANS64.TRYWAIT P0, [R5+URZ+0x40], R4 ;  /* 0x00004004050075a7 */ /* 0x0022a400080011ff */
[----:B--2---:R-:W-:Y:S05]  /*fc70*/  @!P0 NANOSLEEP.SYNCS 0x989680 ;  /* 0x009896800000895d */ /* 0x004fea0003900000 */
[----:B------:R-:W2:Y:S02]  /*fc80*/  @!P0 SYNCS.PHASECHK.TRANS64 P0, [R5+URZ+0x40], R4 ;  /* 0x00004004050085a7 */ /* 0x000ea400080010ff */
[----:B--2---:R-:W-:Y:S05]  /*fc90*/  @!P0 BRA `(.L_x_115) ;  /* 0xfffffffc00f08947 */ /* 0x004fea000383ffff */
[----:B------:R-:W-:Y:S05]  /*fca0*/  BRA `(.L_x_114) ;  /* 0xffffff9400fc7947 */ /* 0x000fea000383ffff */
.L_x_125:
[----:B-1----:R1:W2:Y:S02]  /*fcb0*/  SYNCS.PHASECHK.TRANS64.TRYWAIT P0, [R5+URZ+0x40], R4 ;  /* 0x00004004050075a7 */ /* 0x0022a400080011ff */
[----:B--2---:R-:W-:Y:S05]  /*fcc0*/  @!P0 NANOSLEEP.SYNCS 0x989680 ;  /* 0x009896800000895d */ /* 0x004fea0003900000 */
[----:B------:R-:W2:Y:S02]  /*fcd0*/  @!P0 SYNCS.PHASECHK.TRANS64 P0, [R5+URZ+0x40], R4 ;  /* 0x00004004050085a7 */ /* 0x000ea400080010ff */
[----:B--2---:R-:W-:Y:S05]  /*fce0*/  @!P0 BRA `(.L_x_125) ;  /* 0xfffffffc00f08947 */ /* 0x004fea000383ffff */
[----:B------:R-:W-:Y:S05]  /*fcf0*/  BRA `(.L_x_124) ;  /* 0xffffffa400bc7947 */ /* 0x000fea000383ffff */
.L_x_135:
[----:B-1----:R1:W2:Y:S02]  /*fd00*/  SYNCS.PHASECHK.TRANS64.TRYWAIT P0, [R5+URZ+0x40], R4 ;  /* 0x00004004050075a7 */ /* 0x0022a400080011ff */
[----:B--2---:R-:W-:Y:S05]  /*fd10*/  @!P0 NANOSLEEP.SYNCS 0x989680 ;  /* 0x009896800000895d */ /* 0x004fea0003900000 */
[----:B------:R-:W2:Y:S02]  /*fd20*/  @!P0 SYNCS.PHASECHK.TRANS64 P0, [R5+URZ+0x40], R4 ;  /* 0x00004004050085a7 */ /* 0x000ea400080010ff */
[----:B--2---:R-:W-:Y:S05]  /*fd30*/  @!P0 BRA `(.L_x_135) ;  /* 0xfffffffc00f08947 */ /* 0x004fea000383ffff */
[----:B------:R-:W-:Y:S05]  /*fd40*/  BRA `(.L_x_134) ;  /* 0xffffffb4007c7947 */ /* 0x000fea000383ffff */
.L_x_145:
[----:B-1----:R1:W2:Y:S02]  /*fd50*/  SYNCS.PHASECHK.TRANS64.TRYWAIT P0, [R5+URZ+0x40], R4 ;  /* 0x00004004050075a7 */ /* 0x0022a400080011ff */
[----:B--2---:R-:W-:Y:S05]  /*fd60*/  @!P0 NANOSLEEP.SYNCS 0x989680 ;  /* 0x009896800000895d */ /* 0x004fea0003900000 */
[----:B------:R-:W2:Y:S02]  /*fd70*/  @!P0 SYNCS.PHASECHK.TRANS64 P0, [R5+URZ+0x40], R4 ;  /* 0x00004004050085a7 */ /* 0x000ea400080010ff */
[----:B--2---:R-:W-:Y:S05]  /*fd80*/  @!P0 BRA `(.L_x_145) ;  /* 0xfffffffc00f08947 */ /* 0x004fea000383ffff */
[----:B------:R-:W-:Y:S05]  /*fd90*/  BRA `(.L_x_144) ;  /* 0xffffffc4003c7947 */ /* 0x000fea000383ffff */
.L_x_155:
[----:B-1----:R1:W2:Y:S02]  /*fda0*/  SYNCS.PHASECHK.TRANS64.TRYWAIT P0, [R5+URZ+0x40], R4 ;  /* 0x00004004050075a7 */ /* 0x0022a400080011ff */
[----:B--2---:R-:W-:Y:S05]  /*fdb0*/  @!P0 NANOSLEEP.SYNCS 0x989680 ;  /* 0x009896800000895d */ /* 0x004fea0003900000 */
[----:B------:R-:W2:Y:S02]  /*fdc0*/  @!P0 SYNCS.PHASECHK.TRANS64 P0, [R5+URZ+0x40], R4 ;  /* 0x00004004050085a7 */ /* 0x000ea400080010ff */
[----:B--2---:R-:W-:Y:S05]  /*fdd0*/  @!P0 BRA `(.L_x_155) ;  /* 0xfffffffc00f08947 */ /* 0x004fea000383ffff */
[----:B------:R-:W-:Y:S05]  /*fde0*/  BRA `(.L_x_154) ;  /* 0xffffffd000fc7947 */ /* 0x000fea000383ffff */
.L_x_165:
[----:B-1----:R1:W2:Y:S02]  /*fdf0*/  SYNCS.PHASECHK.TRANS64.TRYWAIT P0, [R3+URZ+0x40], R102 ;  /* 0x00004066030075a7 */ /* 0x0022a400080011ff */
[----:B--2---:R-:W-:Y:S05]  /*fe00*/  @!P0 NANOSLEEP.SYNCS 0x989680 ;  /* 0x009896800000895d */ /* 0x004fea0003900000 */
[----:B------:R-:W2:Y:S02]  /*fe10*/  @!P0 SYNCS.PHASECHK.TRANS64 P0, [R3+URZ+0x40], R102 ;  /* 0x00004066030085a7 */ /* 0x000ea400080010ff */
[----:B--2---:R-:W-:Y:S05]  /*fe20*/  @!P0 BRA `(.L_x_165) ;  /* 0xfffffffc00f08947 */ /* 0x004fea000383ffff */
[----:B------:R-:W-:Y:S05]  /*fe30*/  BRA `(.L_x_164) ;  /* 0xffffffe000b87947 */ /* 0x000fea000383ffff */
        .weak           $__internal_0_$__cuda_sm10x_tcgen05_guardrail_trap_col_being_dealloced_not_returned_by_alloc
        .type           $__internal_0_$__cuda_sm10x_tcgen05_guardrail_trap_col_being_dealloced_not_returned_by_alloc,@function
        .size           $__internal_0_$__cuda_sm10x_tcgen05_guardrail_trap_col_being_dealloced_not_returned_by_alloc,($__internal_1_$__cuda_sm10x_tcgen05_guardrail_trap_phase_invalid_during_alloc - $__internal_0_$__cuda_sm10x_tcgen05_guardrail_trap_col_being_dealloced_not_returned_by_alloc)
$__internal_0_$__cuda_sm10x_tcgen05_guardrail_trap_col_being_dealloced_not_returned_by_alloc:
[----:B------:R-:W-:Y:S05]  /*fe40*/  BPT.TRAP 0x1 ;  /* 0x000000040000795c */ /* 0x000fea0000300000 */
[----:B------:R-:W-:-:S04]  /*fe50*/  HFMA2 R3, -RZ, RZ, 0, 0 ;  /* 0x00000000ff037431 */ /* 0x000fc800000001ff */
[----:B------:R-:W-:Y:S05]  /*fe60*/  RET.REL.NODEC R2 `(_ZN7cutlass13device_kernelINS_4gemm6kernel13GemmUniversalIN4cute5tupleIJiiiiEEENS1_10collective13CollectiveMmaINS1_41MainloopSm100TmaUmmaWarpSpecializedSparseILi4ELi2ELi1ENS5_IJNS4_1CILi1EEENSA_ILi2EEESB_EEEEENS5_IJNSA_ILi128EEENSA_ILi256EEENSA_ILi64EEEEEENS_6half_tENS5_IJNS4_6LayoutINS5_IJiNS5_IJSC_iEEEiEEENS5_IJlNS5_IJSB_SC_EEElEEEEENSK_INS5_IJNS5_IJNS5_IJNSA_ILi8EEESC_SQ_EEEiEEENS5_IJNS5_IJNSA_ILi16EEESC_NSA_ILi4EEEEEEiEEEiEEENS5_IJNS5_IJNS5_IJSF_ST_NSA_ILi2048EEEEEENSA_ILi16384EEEEEENS5_IJNS5_IJSB_NSA_ILi1024EEENSA_ILi32EEEEEElEEElEEEEEEEESJ_NS5_IJlSB_lEEENS4_8TiledMMAINS4_8MMA_AtomIJNS4_27SM100_MMA_F16BF16_SS_SPARSEISJ_SJ_fLi128ELi256ELNS4_4UMMA5MajorE0ELS1E_0ELNS1D_7ScaleInE0ELS1F_0EEEEEENSK_INS5_IJSB_SB_SB_EEENS5_IJNSA_ILi0EEES1J_S1J_EEEEENS5_IJNS4_10UnderscoreES1M_S1M_EEEEENS4_23SM90_TMA_LOAD_MULTICASTENS4_14ComposedLayoutINS4_7SwizzleILi2ELi4ELi3EEENS4_25smem_sparse_ptr_flag_bitsILi2ELi16EEENSK_INS5_IJNS5_IJSB_SQ_EEENS5_IJSC_S13_EEEEEENS5_IJNS5_IJS1J_SH_EEESN_EEEEEEEvNS4_8identityENS4_13SM90_TMA_LOADENS1Q_INS1R_ILi3ELi4ELi3EEENS4_18smem_ptr_flag_bitsILi16EEENSK_INS5_IJSQ_SH_EEENS5_IJSH_SB_EEEEEEEvS22_EENS_8epilogue10collective18CollectiveEpilogueINS2C_23Sm100TmaWarpSpecializedILi3ELi2ELi32ELb1ELb0EEEJSI_NS5_IJNSK_ISF_SB_EENSK_IS13_SB_EEEEEfNS5_IJSB_llEEEfS2K_NS2C_6fusion15FusionCallbacksIS2G_NS2L_17LinearCombinationIffffLNS_15FloatRoundStyleE2EEESI_S2J_JEEENS4_5SM1004TMEM4LOAD26SM100_TMEM_LOAD_32dp32b32xES23_NS1Q_INS1R_ILi2ELi5ELi2EEENS25_ILi32EEENSK_INS5_IJS13_SU_EEENS5_IJSB_S13_EEEEEEENS4_39AutoVectorizingCopyWithAssumedAlignmentILi128EEENS4_14SM90_TMA_STOREES30_S32_S32_EEEvvEEEEvNT_6ParamsE) ;  /* 0xffffff0002647950 */ /* 0x000fea0003c3ffff */
        .weak           $__internal_1_$__cuda_sm10x_tcgen05_guardrail_trap_phase_invalid_during_alloc
        .type           $__internal_1_$__cuda_sm10x_tcgen05_guardrail_trap_phase_invalid_during_alloc,@function
        .size           $__internal_1_$__cuda_sm10x_tcgen05_guardrail_trap_phase_invalid_during_alloc,($__internal_2_$__cuda_sm10x_tcgen05_guardrail_trap_unallocated_columns_being_dealloced - $__internal_1_$__cuda_sm10x_tcgen05_guardrail_trap_phase_invalid_during_alloc)
$__internal_1_$__cuda_sm10x_tcgen05_guardrail_trap_phase_invalid_during_alloc:
[----:B------:R-:W-:Y:S05]  /*fe70*/  BPT.TRAP 0x1 ;  /* 0x000000040000795c */ /* 0x000fea0000300000 */
[----:B------:R-:W-:-:S04]  /*fe80*/  MOV R5, 0x0 ;  /* 0x0000000000057802 */ /* 0x000fc80000000f00 */
[----:B------:R-:W-:Y:S05]  /*fe90*/  RET.REL.NODEC R4 `(_ZN7cutlass13device_kernelINS_4gemm6kernel13GemmUniversalIN4cute5tupleIJiiiiEEENS1_10collective13CollectiveMmaINS1_41MainloopSm100TmaUmmaWarpSpecializedSparseILi4ELi2ELi1ENS5_IJNS4_1CILi1EEENSA_ILi2EEESB_EEEEENS5_IJNSA_ILi128EEENSA_ILi256EEENSA_ILi64EEEEEENS_6half_tENS5_IJNS4_6LayoutINS5_IJiNS5_IJSC_iEEEiEEENS5_IJlNS5_IJSB_SC_EEElEEEEENSK_INS5_IJNS5_IJNS5_IJNSA_ILi8EEESC_SQ_EEEiEEENS5_IJNS5_IJNSA_ILi16EEESC_NSA_ILi4EEEEEEiEEEiEEENS5_IJNS5_IJNS5_IJSF_ST_NSA_ILi2048EEEEEENSA_ILi16384EEEEEENS5_IJNS5_IJSB_NSA_ILi1024EEENSA_ILi32EEEEEElEEElEEEEEEEESJ_NS5_IJlSB_lEEENS4_8TiledMMAINS4_8MMA_AtomIJNS4_27SM100_MMA_F16BF16_SS_SPARSEISJ_SJ_fLi128ELi256ELNS4_4UMMA5MajorE0ELS1E_0ELNS1D_7ScaleInE0ELS1F_0EEEEEENSK_INS5_IJSB_SB_SB_EEENS5_IJNSA_ILi0EEES1J_S1J_EEEEENS5_IJNS4_10UnderscoreES1M_S1M_EEEEENS4_23SM90_TMA_LOAD_MULTICASTENS4_14ComposedLayoutINS4_7SwizzleILi2ELi4ELi3EEENS4_25smem_sparse_ptr_flag_bitsILi2ELi16EEENSK_INS5_IJNS5_IJSB_SQ_EEENS5_IJSC_S13_EEEEEENS5_IJNS5_IJS1J_SH_EEESN_EEEEEEEvNS4_8identityENS4_13SM90_TMA_LOADENS1Q_INS1R_ILi3ELi4ELi3EEENS4_18smem_ptr_flag_bitsILi16EEENSK_INS5_IJSQ_SH_EEENS5_IJSH_SB_EEEEEEEvS22_EENS_8epilogue10collective18CollectiveEpilogueINS2C_23Sm100TmaWarpSpecializedILi3ELi2ELi32ELb1ELb0EEEJSI_NS5_IJNSK_ISF_SB_EENSK_IS13_SB_EEEEEfNS5_IJSB_llEEEfS2K_NS2C_6fusion15FusionCallbacksIS2G_NS2L_17LinearCombinationIffffLNS_15FloatRoundStyleE2EEESI_S2J_JEEENS4_5SM1004TMEM4LOAD26SM100_TMEM_LOAD_32dp32b32xES23_NS1Q_INS1R_ILi2ELi5ELi2EEENS25_ILi32EEENSK_INS5_IJS13_SU_EEENS5_IJSB_S13_EEEEEEENS4_39AutoVectorizingCopyWithAssumedAlignmentILi128EEENS4_14SM90_TMA_STOREES30_S32_S32_EEEvvEEEEvNT_6ParamsE) ;  /* 0xffffff0004587950 */ /* 0x000fea0003c3ffff */
        .weak           $__internal_2_$__cuda_sm10x_tcgen05_guardrail_trap_unallocated_columns_being_dealloced
        .type           $__internal_2_$__cuda_sm10x_tcgen05_guardrail_trap_unallocated_columns_being_dealloced,@function
        .size           $__internal_2_$__cuda_sm10x_tcgen05_guardrail_trap_unallocated_columns_being_dealloced,(.L_x_220 - $__internal_2_$__cuda_sm10x_tcgen05_guardrail_trap_unallocated_columns_being_dealloced)
$__internal_2_$__cuda_sm10x_tcgen05_guardrail_trap_unallocated_columns_being_dealloced:
[----:B------:R-:W-:Y:S05]  /*fea0*/  BPT.TRAP 0x1 ;  /* 0x000000040000795c */ /* 0x000fea0000300000 */
[----:B------:R-:W-:-:S04]  /*feb0*/  HFMA2 R3, -RZ, RZ, 0, 0 ;  /* 0x00000000ff037431 */ /* 0x000fc800000001ff */
[----:B------:R-:W-:Y:S05]  /*fec0*/  RET.REL.NODEC R2 `(_ZN7cutlass13device_kernelINS_4gemm6kernel13GemmUniversalIN4cute5tupleIJiiiiEEENS1_10collective13CollectiveMmaINS1_41MainloopSm100TmaUmmaWarpSpecializedSparseILi4ELi2ELi1ENS5_IJNS4_1CILi1EEENSA_ILi2EEESB_EEEEENS5_IJNSA_ILi128EEENSA_ILi256EEENSA_ILi64EEEEEENS_6half_tENS5_IJNS4_6LayoutINS5_IJiNS5_IJSC_iEEEiEEENS5_IJlNS5_IJSB_SC_EEElEEEEENSK_INS5_IJNS5_IJNS5_IJNSA_ILi8EEESC_SQ_EEEiEEENS5_IJNS5_IJNSA_ILi16EEESC_NSA_ILi4EEEEEEiEEEiEEENS5_IJNS5_IJNS5_IJSF_ST_NSA_ILi2048EEEEEENSA_ILi16384EEEEEENS5_IJNS5_IJSB_NSA_ILi1024EEENSA_ILi32EEEEEElEEElEEEEEEEESJ_NS5_IJlSB_lEEENS4_8TiledMMAINS4_8MMA_AtomIJNS4_27SM100_MMA_F16BF16_SS_SPARSEISJ_SJ_fLi128ELi256ELNS4_4UMMA5MajorE0ELS1E_0ELNS1D_7ScaleInE0ELS1F_0EEEEEENSK_INS5_IJSB_SB_SB_EEENS5_IJNSA_ILi0EEES1J_S1J_EEEEENS5_IJNS4_10UnderscoreES1M_S1M_EEEEENS4_23SM90_TMA_LOAD_MULTICASTENS4_14ComposedLayoutINS4_7SwizzleILi2ELi4ELi3EEENS4_25smem_sparse_ptr_flag_bitsILi2ELi16EEENSK_INS5_IJNS5_IJSB_SQ_EEENS5_IJSC_S13_EEEEEENS5_IJNS5_IJS1J_SH_EEESN_EEEEEEEvNS4_8identityENS4_13SM90_TMA_LOADENS1Q_INS1R_ILi3ELi4ELi3EEENS4_18smem_ptr_flag_bitsILi16EEENSK_INS5_IJSQ_SH_EEENS5_IJSH_SB_EEEEEEEvS22_EENS_8epilogue10collective18CollectiveEpilogueINS2C_23Sm100TmaWarpSpecializedILi3ELi2ELi32ELb1ELb0EEEJSI_NS5_IJNSK_ISF_SB_EENSK_IS13_SB_EEEEEfNS5_IJSB_llEEEfS2K_NS2C_6fusion15FusionCallbacksIS2G_NS2L_17LinearCombinationIffffLNS_15FloatRoundStyleE2EEESI_S2J_JEEENS4_5SM1004TMEM4LOAD26SM100_TMEM_LOAD_32dp32b32xES23_NS1Q_INS1R_ILi2ELi5ELi2EEENS25_ILi32EEENSK_INS5_IJS13_SU_EEENS5_IJSB_S13_EEEEEEENS4_39AutoVectorizingCopyWithAssumedAlignmentILi128EEENS4_14SM90_TMA_STOREES30_S32_S32_EEEvvEEEEvNT_6ParamsE) ;  /* 0xffffff00024c7950 */ /* 0x000fea0003c3ffff */
.L_x_219:
[----:B------:R-:W-:-:S00]  /*fed0*/  BRA `(.L_x_219) ;  /* 0xfffffffc00fc7947 */ /* 0x000fc0000383ffff */
[----:B------:R-:W-:-:S00]  /*fee0*/  NOP ;  /* 0x0000000000007918 */ /* 0x000fc00000000000 */
        /* <DEDUP_REMOVED lines=9> */
.L_x_220:


//--------------------- .nv.global.init           --------------------------
	.section	.nv.global.init,"aw",@progbits
.nv.global.init:
	.type		$str$27,@object
	.size		$str$27,($str$28 - $str$27)
$str$27:
        /*0000*/ 	.byte	0x28, 0x61, 0x64, 0x64, 0x72, 0x65, 0x73, 0x73, 0x20, 0x26, 0x20, 0x6d, 0x61, 0x73, 0x6b, 0x29
        /*0010*/ 	.byte	0x20, 0x3d, 0x3d, 0x20, 0x30, 0x00
	.type		$str$28,@object
	.size		$str$28,($str$26 - $str$28)
$str$28:
        /*0016*/ 	.byte	0x2f, 0x74, 0x6d, 0x70, 0x2f, 0x63, 0x75, 0x74, 0x6c, 0x61, 0x73, 0x73, 0x5f, 0x73, 0x77, 0x65
        /*0026*/ 	.byte	0x65, 0x70, 0x5f, 0x73, 0x72, 0x63, 0x2f, 0x69, 0x6e, 0x63, 0x6c, 0x75, 0x64, 0x65, 0x2f, 0x63
        /*0036*/ 	.byte	0x75, 0x74, 0x65, 0x2f, 0x70, 0x6f, 0x69, 0x6e, 0x74, 0x65, 0x72, 0x5f, 0x66, 0x6c, 0x61, 0x67
        /*0046*/ 	.byte	0x67, 0x65, 0x64, 0x2e, 0x68, 0x70, 0x70, 0x00
	.type		$str$26,@object
	.size		$str$26,($str$25 - $str$26)
$str$26:
        /*004e*/ 	.byte	0x2f, 0x74, 0x6d, 0x70, 0x2f, 0x63, 0x75, 0x74, 0x6c, 0x61, 0x73, 0x73, 0x5f, 0x73, 0x77, 0x65
        /*005e*/ 	.byte	0x65, 0x70, 0x5f, 0x73, 0x72, 0x63, 0x2f, 0x69, 0x6e, 0x63, 0x6c, 0x75, 0x64, 0x65, 0x2f, 0x63
        /*006e*/ 	.byte	0x75, 0x74, 0x65, 0x2f, 0x61, 0x74, 0x6f, 0x6d, 0x2f, 0x63, 0x6f, 0x70, 0x79, 0x5f, 0x74, 0x72
        /*007e*/ 	.byte	0x61, 0x69, 0x74, 0x73, 0x5f, 0x73, 0x6d, 0x31, 0x30, 0x30, 0x2e, 0x68, 0x70, 0x70, 0x00
	.type		$str$25,@object
	.size		$str$25,(__unnamed_1 - $str$25)
$str$25:
        /*008d*/ 	.byte	0x28, 0x28, 0x75, 0x69, 0x6e, 0x74, 0x33, 0x32, 0x5f, 0x74, 0x28, 0x74, 0x68, 0x72, 0x65, 0x61
        /*009d*/ 	.byte	0x64, 0x49, 0x64, 0x78, 0x2e, 0x78, 0x29, 0x20, 0x2f, 0x20, 0x33, 0x32, 0x29, 0x20, 0x25, 0x20
        /*00ad*/ 	.byte	0x34, 0x29, 0x20, 0x3d, 0x3d, 0x20, 0x28, 0x28, 0x28, 0x74, 0x6d, 0x65, 0x6d, 0x5f, 0x61, 0x64
        /*00bd*/ 	.byte	0x64, 0x72, 0x20, 0x3e, 0x3e, 0x20, 0x31, 0x36, 0x29, 0x20, 0x2f, 0x20, 0x33, 0x32, 0x29, 0x20
        /*00cd*/ 	.byte	0x25, 0x20, 0x34, 0x29, 0x00
	.type		__unnamed_1,@object
	.size		__unnamed_1,(__unnamed_2 - __unnamed_1)
__unnamed_1:
        /*00d2*/ 	.byte	0x61, 0x75, 0x74, 0x6f, 0x20, 0x63, 0x75, 0x74, 0x65, 0x3a, 0x3a, 0x61, 0x73, 0x5f, 0x70, 0x6f
        /* <DEDUP_REMOVED lines=23> */
        /*0252*/ 	.byte	0x3a, 0x3a, 0x43, 0x3c, 0x34, 0x30, 0x39, 0x36, 0x3e, 0x3e, 0x3e, 0x3e, 0x5d, 0x00
	.type		__unnamed_2,@object
	.size		__unnamed_2,(.L_2 - __unnamed_2)
__unnamed_2:
        /* <DEDUP_REMOVED lines=42> */
        /*0500*/ 	.byte	0x3e, 0x5d, 0x00
.L_2:


//--------------------- .nv.shared._ZN7cutlass13device_kernelINS_4gemm6kernel13GemmUniversalIN4cute5tupleIJiiiiEEENS1_10collective13CollectiveMmaINS1_41MainloopSm100TmaUmmaWarpSpecializedSparseILi4ELi2ELi1ENS5_IJNS4_1CILi1EEENSA_ILi2EEESB_EEEEENS5_IJNSA_ILi128EEENSA_ILi256EEENSA_ILi64EEEEEENS_6half_tENS5_IJNS4_6LayoutINS5_IJiNS5_IJSC_iEEEiEEENS5_IJlNS5_IJSB_SC_EEElEEEEENSK_INS5_IJNS5_IJNS5_IJNSA_ILi8EEESC_SQ_EEEiEEENS5_IJNS5_IJNSA_ILi16EEESC_NSA_ILi4EEEEEEiEEEiEEENS5_IJNS5_IJNS5_IJSF_ST_NSA_ILi2048EEEEEENSA_ILi16384EEEEEENS5_IJNS5_IJSB_NSA_ILi1024EEENSA_ILi32EEEEEElEEElEEEEEEEESJ_NS5_IJlSB_lEEENS4_8TiledMMAINS4_8MMA_AtomIJNS4_27SM100_MMA_F16BF16_SS_SPARSEISJ_SJ_fLi128ELi256ELNS4_4UMMA5MajorE0ELS1E_0ELNS1D_7ScaleInE0ELS1F_0EEEEEENSK_INS5_IJSB_SB_SB_EEENS5_IJNSA_ILi0EEES1J_S1J_EEEEENS5_IJNS4_10UnderscoreES1M_S1M_EEEEENS4_23SM90_TMA_LOAD_MULTICASTENS4_14ComposedLayoutINS4_7SwizzleILi2ELi4ELi3EEENS4_25smem_sparse_ptr_flag_bitsILi2ELi16EEENSK_INS5_IJNS5_IJSB_SQ_EEENS5_IJSC_S13_EEEEEENS5_IJNS5_IJS1J_SH_EEESN_EEEEEEEvNS4_8identityENS4_13SM90_TMA_LOADENS1Q_INS1R_ILi3ELi4ELi3EEENS4_18smem_ptr_flag_bitsILi16EEENSK_INS5_IJSQ_SH_EEENS5_IJSH_SB_EEEEEEEvS22_EENS_8epilogue10collective18CollectiveEpilogueINS2C_23Sm100TmaWarpSpecializedILi3ELi2ELi32ELb1ELb0EEEJSI_NS5_IJNSK_ISF_SB_EENSK_IS13_SB_EEEEEfNS5_IJSB_llEEEfS2K_NS2C_6fusion15FusionCallbacksIS2G_NS2L_17LinearCombinationIffffLNS_15FloatRoundStyleE2EEESI_S2J_JEEENS4_5SM1004TMEM4LOAD26SM100_TMEM_LOAD_32dp32b32xES23_NS1Q_INS1R_ILi2ELi5ELi2EEENS25_ILi32EEENSK_INS5_IJS13_SU_EEENS5_IJSB_S13_EEEEEEENS4_39AutoVectorizingCopyWithAssumedAlignmentILi128EEENS4_14SM90_TMA_STOREES30_S32_S32_EEEvvEEEEvNT_6ParamsE --------------------------
	.section	.nv.shared._ZN7cutlass13device_kernelINS_4gemm6kernel13GemmUniversalIN4cute5tupleIJiiiiEEENS1_10collective13CollectiveMmaINS1_41MainloopSm100TmaUmmaWarpSpecializedSparseILi4ELi2ELi1ENS5_IJNS4_1CILi1EEENSA_ILi2EEESB_EEEEENS5_IJNSA_ILi128EEENSA_ILi256EEENSA_ILi64EEEEEENS_6half_tENS5_IJNS4_6LayoutINS5_IJiNS5_IJSC_iEEEiEEENS5_IJlNS5_IJSB_SC_EEElEEEEENSK_INS5_IJNS5_IJNS5_IJNSA_ILi8EEESC_SQ_EEEiEEENS5_IJNS5_IJNSA_ILi16EEESC_NSA_ILi4EEEEEEiEEEiEEENS5_IJNS5_IJNS5_IJSF_ST_NSA_ILi2048EEEEEENSA_ILi16384EEEEEENS5_IJNS5_IJSB_NSA_ILi1024EEENSA_ILi32EEEEEElEEElEEEEEEEESJ_NS5_IJlSB_lEEENS4_8TiledMMAINS4_8MMA_AtomIJNS4_27SM100_MMA_F16BF16_SS_SPARSEISJ_SJ_fLi128ELi256ELNS4_4UMMA5MajorE0ELS1E_0ELNS1D_7ScaleInE0ELS1F_0EEEEEENSK_INS5_IJSB_SB_SB_EEENS5_IJNSA_ILi0EEES1J_S1J_EEEEENS5_IJNS4_10UnderscoreES1M_S1M_EEEEENS4_23SM90_TMA_LOAD_MULTICASTENS4_14ComposedLayoutINS4_7SwizzleILi2ELi4ELi3EEENS4_25smem_sparse_ptr_flag_bitsILi2ELi16EEENSK_INS5_IJNS5_IJSB_SQ_EEENS5_IJSC_S13_EEEEEENS5_IJNS5_IJS1J_SH_EEESN_EEEEEEEvNS4_8identityENS4_13SM90_TMA_LOADENS1Q_INS1R_ILi3ELi4ELi3EEENS4_18smem_ptr_flag_bitsILi16EEENSK_INS5_IJSQ_SH_EEENS5_IJSH_SB_EEEEEEEvS22_EENS_8epilogue10collective18CollectiveEpilogueINS2C_23Sm100TmaWarpSpecializedILi3ELi2ELi32ELb1ELb0EEEJSI_NS5_IJNSK_ISF_SB_EENSK_IS13_SB_EEEEEfNS5_IJSB_llEEEfS2K_NS2C_6fusion15FusionCallbacksIS2G_NS2L_17LinearCombinationIffffLNS_15FloatRoundStyleE2EEESI_S2J_JEEENS4_5SM1004TMEM4LOAD26SM100_TMEM_LOAD_32dp32b32xES23_NS1Q_INS1R_ILi2ELi5ELi2EEENS25_ILi32EEENSK_INS5_IJS13_SU_EEENS5_IJSB_S13_EEEEEEENS4_39AutoVectorizingCopyWithAssumedAlignmentILi128EEENS4_14SM90_TMA_STOREES30_S32_S32_EEEvvEEEEvNT_6ParamsE,"aw",@nobits
	.sectionflags	@""
	.align	16
	.zero		1024


//--------------------- .nv.shared.reserved.0     --------------------------
	.section	.nv.shared.reserved.0,"aw",@nobits
	.weak		__nv_reservedSMEM_offset_0_alias
	.size		__nv_reservedSMEM_offset_0_alias, 0, 64
	.other		__nv_reservedSMEM_offset_0_alias,@"STO_CUDA_RESERVED_SHARED STV_DEFAULT"
__nv_reservedSMEM_offset_0_alias:
	.zero		0
.nv.shared.reserved.0:
	.zero		64
	.weak		__nv_reservedSMEM_tcgen05_partition
	.type		__nv_reservedSMEM_tcgen05_partition,@object
	.size		__nv_reservedSMEM_tcgen05_partition,(.L_0 - __nv_reservedSMEM_tcgen05_partition)
__nv_reservedSMEM_tcgen05_partition:
	.zero		32
.L_0:


//--------------------- .nv.global                --------------------------
	.section	.nv.global,"aw",@nobits
.nv.global:
	.type		_ZN39_INTERNAL_530ae4b5_4_k_cu_f556362f_27024cute1_E,@object
	.size		_ZN39_INTERNAL_530ae4b5_4_k_cu_f556362f_27024cute1_E,(_ZN39_INTERNAL_530ae4b5_4_k_cu_f556362f_27024cuda3std3__45__cpo6cbeginE - _ZN39_INTERNAL_530ae4b5_4_k_cu_f556362f_27024cute1_E)
_ZN39_INTERNAL_530ae4b5_4_k_cu_f556362f_27024cute1_E:
	.zero		1
	.type		_ZN39_INTERNAL_530ae4b5_4_k_cu_f556362f_27024cuda3std3__45__cpo6cbeginE,@object
	.size		_ZN39_INTERNAL_530ae4b5_4_k_cu_f556362f_27024cuda3std3__45__cpo6cbeginE,(_ZN39_INTERNAL_530ae4b5_4_k_cu_f556362f_27024cuda3std3__48in_placeE - _ZN39_INTERNAL_530ae4b5_4_k_cu_f556362f_27024cuda3std3__45__cpo6cbeginE)
_ZN39_INTERNAL_530ae4b5_4_k_cu_f556362f_27024cuda3std3__45__cpo6cbeginE:
	.zero		1
	.type		_ZN39_INTERNAL_530ae4b5_4_k_cu_f556362f_27024cuda3std3__48in_placeE,@object
	.size		_ZN39_INTERNAL_530ae4b5_4_k_cu_f556362f_27024cuda3std3__48in_placeE,(_ZN39_INTERNAL_530ae4b5_4_k_cu_f556362f_27024cuda3std6ranges3__45__cpo9iter_moveE - _ZN39_INTERNAL_530ae4b5_4_k_cu_f556362f_27024cuda3std3__48in_placeE)
_ZN39_INTERNAL_530ae4b5_4_k_cu_f556362f_27024cuda3std3__48in_placeE:
	.zero		1
	.type		_ZN39_INTERNAL_530ae4b5_4_k_cu_f556362f_27024cuda3std6ranges3__45__cpo9iter_moveE,@object
	.size		_ZN39_INTERNAL_530ae4b5_4_k_cu_f556362f_27024cuda3std6ranges3__45__cpo9iter_moveE,(_ZN39_INTERNAL_530ae4b5_4_k_cu_f556362f_27024cuda3std3__45__cpo5beginE - _ZN39_INTERNAL_530ae4b5_4_k_cu_f556362f_27024cuda3std6ranges3__45__cpo9iter_moveE)
_ZN39_INTERNAL_530ae4b5_4_k_cu_f556362f_27024cuda3std6ranges3__45__cpo9iter_moveE:
	.zero		1
	.type		_ZN39_INTERNAL_530ae4b5_4_k_cu_f556362f_27024cuda3std3__45__cpo5beginE,@object
	.size		_ZN39_INTERNAL_530ae4b5_4_k_cu_f556362f_27024cuda3std3__45__cpo5beginE,(_ZN39_INTERNAL_530ae4b5_4_k_cu_f556362f_27024cuda3std3__441_GLOBAL__N__530ae4b5_4_k_cu_f556362f_27026ignoreE - _ZN39_INTERNAL_530ae4b5_4_k_cu_f556362f_27024cuda3std3__45__cpo5beginE)
_ZN39_INTERNAL_530ae4b5_4_k_cu_f556362f_27024cuda3std3__45__cpo5beginE:
	.zero		1
	.type		_ZN39_INTERNAL_530ae4b5_4_k_cu_f556362f_27024cuda3std3__441_GLOBAL__N__530ae4b5_4_k_cu_f556362f_27026ignoreE,@object
	.size		_ZN39_INTERNAL_530ae4b5_4_k_cu_f556362f_27024cuda3std3__441_GLOBAL__N__530ae4b5_4_k_cu_f556362f_27026ignoreE,(_ZN39_INTERNAL_530ae4b5_4_k_cu_f556362f_27024cute7productE - _ZN39_INTERNAL_530ae4b5_4_k_cu_f556362f_27024cuda3std3__441_GLOBAL__N__530ae4b5_4_k_cu_f556362f_27026ignoreE)
_ZN39_INTERNAL_530ae4b5_4_k_cu_f556362f_27024cuda3std3__441_GLOBAL__N__530ae4b5_4_k_cu_f556362f_27026ignoreE:
	.zero		1
	.type		_ZN39_INTERNAL_530ae4b5_4_k_cu_f556362f_27024cute7productE,@object
	.size		_ZN39_INTERNAL_530ae4b5_4_k_cu_f556362f_27024cute7productE,(_ZN39_INTERNAL_530ae4b5_4_k_cu_f556362f_27024cuda3std3__45__cpo3endE - _ZN39_INTERNAL_530ae4b5_4_k_cu_f556362f_27024cute7productE)
_ZN39_INTERNAL_530ae4b5_4_k_cu_f556362f_27024cute7productE:
	.zero		1
	.type		_ZN39_INTERNAL_530ae4b5_4_k_cu_f556362f_27024cuda3std3__45__cpo3endE,@object
	.size		_ZN39_INTERNAL_530ae4b5_4_k_cu_f556362f_27024cuda3std3__45__cpo3endE,(_ZN39_INTERNAL_530ae4b5_4_k_cu_f556362f_27024cuda3std3__419piecewise_constructE - _ZN39_INTERNAL_530ae4b5_4_k_cu_f556362f_27024cuda3std3__45__cpo3endE)
_ZN39_INTERNAL_530ae4b5_4_k_cu_f556362f_27024cuda3std3__45__cpo3endE:
	.zero		1
	.type		_ZN39_INTERNAL_530ae4b5_4_k_cu_f556362f_27024cuda3std3__419piecewise_constructE,@object
	.size		_ZN39_INTERNAL_530ae4b5_4_k_cu_f556362f_27024cuda3std3__419piecewise_constructE,(_ZN39_INTERNAL_530ae4b5_4_k_cu_f556362f_27024cuda3std3__45__cpo4cendE - _ZN39_INTERNAL_530ae4b5_4_k_cu_f556362f_27024cuda3std3__419piecewise_constructE)
_ZN39_INTERNAL_530ae4b5_4_k_cu_f556362f_27024cuda3std3__419piecewise_constructE:
	.zero		1
	.type		_ZN39_INTERNAL_530ae4b5_4_k_cu_f556362f_27024cuda3std3__45__cpo4cendE,@object
	.size		_ZN39_INTERNAL_530ae4b5_4_k_cu_f556362f_27024cuda3std3__45__cpo4cendE,(_ZN39_INTERNAL_530ae4b5_4_k_cu_f556362f_27024cuda3std6ranges3__45__cpo4swapE - _ZN39_INTERNAL_530ae4b5_4_k_cu_f556362f_27024cuda3std3__45__cpo4cendE)
_ZN39_INTERNAL_530ae4b5_4_k_cu_f556362f_27024cuda3std3__45__cpo4cendE:
	.zero		1
	.type		_ZN39_INTERNAL_530ae4b5_4_k_cu_f556362f_27024cuda3std6ranges3__45__cpo4swapE,@object
	.size		_ZN39_INTERNAL_530ae4b5_4_k_cu_f556362f_27024cuda3std6ranges3__45__cpo4swapE,(.L_10 - _ZN39_INTERNAL_530ae4b5_4_k_cu_f556362f_27024cuda3std6ranges3__45__cpo4swapE)
_ZN39_INTERNAL_530ae4b5_4_k_cu_f556362f_27024cuda3std6ranges3__45__cpo4swapE:
	.zero		1
.L_10:


//--------------------- .nv.constant0._ZN7cutlass13device_kernelINS_4gemm6kernel13GemmUniversalIN4cute5tupleIJiiiiEEENS1_10collective13CollectiveMmaINS1_41MainloopSm100TmaUmmaWarpSpecializedSparseILi4ELi2ELi1ENS5_IJNS4_1CILi1EEENSA_ILi2EEESB_EEEEENS5_IJNSA_ILi128EEENSA_ILi256EEENSA_ILi64EEEEEENS_6half_tENS5_IJNS4_6LayoutINS5_IJiNS5_IJSC_iEEEiEEENS5_IJlNS5_IJSB_SC_EEElEEEEENSK_INS5_IJNS5_IJNS5_IJNSA_ILi8EEESC_SQ_EEEiEEENS5_IJNS5_IJNSA_ILi16EEESC_NSA_ILi4EEEEEEiEEEiEEENS5_IJNS5_IJNS5_IJSF_ST_NSA_ILi2048EEEEEENSA_ILi16384EEEEEENS5_IJNS5_IJSB_NSA_ILi1024EEENSA_ILi32EEEEEElEEElEEEEEEEESJ_NS5_IJlSB_lEEENS4_8TiledMMAINS4_8MMA_AtomIJNS4_27SM100_MMA_F16BF16_SS_SPARSEISJ_SJ_fLi128ELi256ELNS4_4UMMA5MajorE0ELS1E_0ELNS1D_7ScaleInE0ELS1F_0EEEEEENSK_INS5_IJSB_SB_SB_EEENS5_IJNSA_ILi0EEES1J_S1J_EEEEENS5_IJNS4_10UnderscoreES1M_S1M_EEEEENS4_23SM90_TMA_LOAD_MULTICASTENS4_14ComposedLayoutINS4_7SwizzleILi2ELi4ELi3EEENS4_25smem_sparse_ptr_flag_bitsILi2ELi16EEENSK_INS5_IJNS5_IJSB_SQ_EEENS5_IJSC_S13_EEEEEENS5_IJNS5_IJS1J_SH_EEESN_EEEEEEEvNS4_8identityENS4_13SM90_TMA_LOADENS1Q_INS1R_ILi3ELi4ELi3EEENS4_18smem_ptr_flag_bitsILi16EEENSK_INS5_IJSQ_SH_EEENS5_IJSH_SB_EEEEEEEvS22_EENS_8epilogue10collective18CollectiveEpilogueINS2C_23Sm100TmaWarpSpecializedILi3ELi2ELi32ELb1ELb0EEEJSI_NS5_IJNSK_ISF_SB_EENSK_IS13_SB_EEEEEfNS5_IJSB_llEEEfS2K_NS2C_6fusion15FusionCallbacksIS2G_NS2L_17LinearCombinationIffffLNS_15FloatRoundStyleE2EEESI_S2J_JEEENS4_5SM1004TMEM4LOAD26SM100_TMEM_LOAD_32dp32b32xES23_NS1Q_INS1R_ILi2ELi5ELi2EEENS25_ILi32EEENSK_INS5_IJS13_SU_EEENS5_IJSB_S13_EEEEEEENS4_39AutoVectorizingCopyWithAssumedAlignmentILi128EEENS4_14SM90_TMA_STOREES30_S32_S32_EEEvvEEEEvNT_6ParamsE --------------------------
	.section	.nv.constant0._ZN7cutlass13device_kernelINS_4gemm6kernel13GemmUniversalIN4cute5tupleIJiiiiEEENS1_10collective13CollectiveMmaINS1_41MainloopSm100TmaUmmaWarpSpecializedSparseILi4ELi2ELi1ENS5_IJNS4_1CILi1EEENSA_ILi2EEESB_EEEEENS5_IJNSA_ILi128EEENSA_ILi256EEENSA_ILi64EEEEEENS_6half_tENS5_IJNS4_6LayoutINS5_IJiNS5_IJSC_iEEEiEEENS5_IJlNS5_IJSB_SC_EEElEEEEENSK_INS5_IJNS5_IJNS5_IJNSA_ILi8EEESC_SQ_EEEiEEENS5_IJNS5_IJNSA_ILi16EEESC_NSA_ILi4EEEEEEiEEEiEEENS5_IJNS5_IJNS5_IJSF_ST_NSA_ILi2048EEEEEENSA_ILi16384EEEEEENS5_IJNS5_IJSB_NSA_ILi1024EEENSA_ILi32EEEEEElEEElEEEEEEEESJ_NS5_IJlSB_lEEENS4_8TiledMMAINS4_8MMA_AtomIJNS4_27SM100_MMA_F16BF16_SS_SPARSEISJ_SJ_fLi128ELi256ELNS4_4UMMA5MajorE0ELS1E_0ELNS1D_7ScaleInE0ELS1F_0EEEEEENSK_INS5_IJSB_SB_SB_EEENS5_IJNSA_ILi0EEES1J_S1J_EEEEENS5_IJNS4_10UnderscoreES1M_S1M_EEEEENS4_23SM90_TMA_LOAD_MULTICASTENS4_14ComposedLayoutINS4_7SwizzleILi2ELi4ELi3EEENS4_25smem_sparse_ptr_flag_bitsILi2ELi16EEENSK_INS5_IJNS5_IJSB_SQ_EEENS5_IJSC_S13_EEEEEENS5_IJNS5_IJS1J_SH_EEESN_EEEEEEEvNS4_8identityENS4_13SM90_TMA_LOADENS1Q_INS1R_ILi3ELi4ELi3EEENS4_18smem_ptr_flag_bitsILi16EEENSK_INS5_IJSQ_SH_EEENS5_IJSH_SB_EEEEEEEvS22_EENS_8epilogue10collective18CollectiveEpilogueINS2C_23Sm100TmaWarpSpecializedILi3ELi2ELi32ELb1ELb0EEEJSI_NS5_IJNSK_ISF_SB_EENSK_IS13_SB_EEEEEfNS5_IJSB_llEEEfS2K_NS2C_6fusion15FusionCallbacksIS2G_NS2L_17LinearCombinationIffffLNS_15FloatRoundStyleE2EEESI_S2J_JEEENS4_5SM1004TMEM4LOAD26SM100_TMEM_LOAD_32dp32b32xES23_NS1Q_INS1R_ILi2ELi5ELi2EEENS25_ILi32EEENSK_INS5_IJS13_SU_EEENS5_IJSB_S13_EEEEEEENS4_39AutoVectorizingCopyWithAssumedAlignmentILi128EEENS4_14SM90_TMA_STOREES30_S32_S32_EEEvvEEEEvNT_6ParamsE,"a",@progbits
	.sectionflags	@""
	.align	4
.nv.constant0._ZN7cutlass13device_kernelINS_4gemm6kernel13GemmUniversalIN4cute5tupleIJiiiiEEENS1_10collective13CollectiveMmaINS1_41MainloopSm100TmaUmmaWarpSpecializedSparseILi4ELi2ELi1ENS5_IJNS4_1CILi1EEENSA_ILi2EEESB_EEEEENS5_IJNSA_ILi128EEENSA_ILi256EEENSA_ILi64EEEEEENS_6half_tENS5_IJNS4_6LayoutINS5_IJiNS5_IJSC_iEEEiEEENS5_IJlNS5_IJSB_SC_EEElEEEEENSK_INS5_IJNS5_IJNS5_IJNSA_ILi8EEESC_SQ_EEEiEEENS5_IJNS5_IJNSA_ILi16EEESC_NSA_ILi4EEEEEEiEEEiEEENS5_IJNS5_IJNS5_IJSF_ST_NSA_ILi2048EEEEEENSA_ILi16384EEEEEENS5_IJNS5_IJSB_NSA_ILi1024EEENSA_ILi32EEEEEElEEElEEEEEEEESJ_NS5_IJlSB_lEEENS4_8TiledMMAINS4_8MMA_AtomIJNS4_27SM100_MMA_F16BF16_SS_SPARSEISJ_SJ_fLi128ELi256ELNS4_4UMMA5MajorE0ELS1E_0ELNS1D_7ScaleInE0ELS1F_0EEEEEENSK_INS5_IJSB_SB_SB_EEENS5_IJNSA_ILi0EEES1J_S1J_EEEEENS5_IJNS4_10UnderscoreES1M_S1M_EEEEENS4_23SM90_TMA_LOAD_MULTICASTENS4_14ComposedLayoutINS4_7SwizzleILi2ELi4ELi3EEENS4_25smem_sparse_ptr_flag_bitsILi2ELi16EEENSK_INS5_IJNS5_IJSB_SQ_EEENS5_IJSC_S13_EEEEEENS5_IJNS5_IJS1J_SH_EEESN_EEEEEEEvNS4_8identityENS4_13SM90_TMA_LOADENS1Q_INS1R_ILi3ELi4ELi3EEENS4_18smem_ptr_flag_bitsILi16EEENSK_INS5_IJSQ_SH_EEENS5_IJSH_SB_EEEEEEEvS22_EENS_8epilogue10collective18CollectiveEpilogueINS2C_23Sm100TmaWarpSpecializedILi3ELi2ELi32ELb1ELb0EEEJSI_NS5_IJNSK_ISF_SB_EENSK_IS13_SB_EEEEEfNS5_IJSB_llEEEfS2K_NS2C_6fusion15FusionCallbacksIS2G_NS2L_17LinearCombinationIffffLNS_15FloatRoundStyleE2EEESI_S2J_JEEENS4_5SM1004TMEM4LOAD26SM100_TMEM_LOAD_32dp32b32xES23_NS1Q_INS1R_ILi2ELi5ELi2EEENS25_ILi32EEENSK_INS5_IJS13_SU_EEENS5_IJSB_S13_EEEEEEENS4_39AutoVectorizingCopyWithAssumedAlignmentILi128EEENS4_14SM90_TMA_STOREES30_S32_S32_EEEvvEEEEvNT_6ParamsE:
	.zero		3456


//--------------------- SYMBOLS --------------------------

	.type		.nv.reservedSmem.offset0,@object
	.size		.nv.reservedSmem.offset0,0x4
	.type		.nv.reservedSmem.cap,@object
	.size		.nv.reservedSmem.cap,0x4
	.type		__assertfail,@function
